	.target	sm_100a

	.elftype	@"ET_EXEC"


//--------------------- .note.nv.tkinfo           --------------------------
	.section	.note.nv.tkinfo,"",@"SHT_NOTE"
	.sectionflags	@"SHF_NOTE_NV_TKINFO"
	.tkinfo
        /*0018*/ 	.word	0x00000002
        /*0030*/ 	.string	""
        /*0030*/ 	.string	"ptxas"
        /*0030*/ 	.string	"Cuda compilation tools, release 13.0, V13.0.88"
        /*0030*/ 	.string	"Build cuda_13.0.r13.0/compiler.36424714_0"
        /*0030*/ 	.string	"-arch sm_100a -m 64 "



//--------------------- .note.nv.cuinfo           --------------------------
	.section	.note.nv.cuinfo,"",@"SHT_NOTE"
	.sectionflags	@"SHF_NOTE_NV_CUINFO"
        /*0018*/ 	.short	0x0002
        /*001a*/ 	.short	0x0064
        /*001c*/ 	.short	0x0082
	.zero		2


//--------------------- .nv.info                  --------------------------
	.section	.nv.info,"",@"SHT_CUDA_INFO"
	.align	4


	//----- nvinfo : EIATTR_REGCOUNT
	.align		4
        /*0000*/ 	.byte	0x04, 0x2f
        /*0002*/ 	.short	(.L_16 - .L_15)
	.align		4
.L_15:
        /*0004*/ 	.word	index@(_ZN7cutlass13device_kernelINS_4gemm6kernel13GemmUniversalIN4cute5tupleIJiiiiEEENS1_10collective13CollectiveMmaINS1_35MainloopSm100TmaUmmaWarpSpecializedILi6ELi2ELi4ENS5_IJNS4_1CILi1EEESB_SB_EEEEENS5_IJNSA_ILi128EEENSA_ILi112EEESE_EEEaNS5_IJlSB_lEEEaSH_NS4_8TiledMMAINS4_8MMA_AtomIJNS4_15SM100_MMA_S8_SSIaaiLi128ELi112ELNS4_4UMMA5MajorE0ELSM_0ELNSL_8SaturateE0EEEEEENS4_6LayoutISC_NS5_IJNSA_ILi0EEESR_SR_EEEEENS5_IJNS4_10UnderscoreESU_SU_EEEEENS4_13SM90_TMA_LOADENS4_14ComposedLayoutINS4_7SwizzleILi3ELi4ELi3EEENS4_18smem_ptr_flag_bitsILi8EEENSQ_INS5_IJNSA_ILi8EEESE_EEENS5_IJSE_SB_EEEEEEEvNS4_8identityESX_S17_vS18_EENS_8epilogue10collective18CollectiveEpilogueINS1A_23Sm100TmaWarpSpecializedILi1ELi1ELi112ELb0ELb0EEEJSG_NS5_IJNSQ_ISE_SB_EENSQ_ISF_SB_EEEEEaSH_aSH_NS1A_6fusion15FusionCallbacksIS1E_NS1I_17LinearCombinationIaiaiLNS_15FloatRoundStyleE2EEESG_S1H_JEEENS4_5SM1004TMEM4LOAD26SM100_TMEM_LOAD_32dp32b16xESX_NSY_INSZ_ILi0ELi4ELi3EEES12_NSQ_INS5_IJS13_NSA_ILi16EEEEEENS5_IJS1T_SB_EEEEEEENS4_39AutoVectorizingCopyWithAssumedAlignmentILi128EEENS4_14SM90_TMA_STOREES1X_S1Z_S1Z_EEEvvEEEEvNT_6ParamsE)
        /*0008*/ 	.word	0x000000ff


	//----- nvinfo : EIATTR_FRAME_SIZE
	.align		4
.L_16:
        /*000c*/ 	.byte	0x04, 0x11
        /*000e*/ 	.short	(.L_18 - .L_17)
	.align		4
.L_17:
        /*0010*/ 	.word	index@($__internal_2_$__cuda_sm10x_tcgen05_guardrail_trap_unallocated_columns_being_dealloced)
        /*0014*/ 	.word	0x00000000


	//----- nvinfo : EIATTR_FRAME_SIZE
	.align		4
.L_18:
        /*0018*/ 	.byte	0x04, 0x11
        /*001a*/ 	.short	(.L_20 - .L_19)
	.align		4
.L_19:
        /*001c*/ 	.word	index@($__internal_1_$__cuda_sm10x_tcgen05_guardrail_trap_phase_invalid_during_alloc)
        /*0020*/ 	.word	0x00000000


	//----- nvinfo : EIATTR_FRAME_SIZE
	.align		4
.L_20:
        /*0024*/ 	.byte	0x04, 0x11
        /*0026*/ 	.short	(.L_22 - .L_21)
	.align		4
.L_21:
        /*0028*/ 	.word	index@($__internal_0_$__cuda_sm10x_tcgen05_guardrail_trap_col_being_dealloced_not_returned_by_alloc)
        /*002c*/ 	.word	0x00000000


	//----- nvinfo : EIATTR_FRAME_SIZE
	.align		4
.L_22:
        /*0030*/ 	.byte	0x04, 0x11
        /*0032*/ 	.short	(.L_24 - .L_23)
	.align		4
.L_23:
        /*0034*/ 	.word	index@(_ZN7cutlass13device_kernelINS_4gemm6kernel13GemmUniversalIN4cute5tupleIJiiiiEEENS1_10collective13CollectiveMmaINS1_35MainloopSm100TmaUmmaWarpSpecializedILi6ELi2ELi4ENS5_IJNS4_1CILi1EEESB_SB_EEEEENS5_IJNSA_ILi128EEENSA_ILi112EEESE_EEEaNS5_IJlSB_lEEEaSH_NS4_8TiledMMAINS4_8MMA_AtomIJNS4_15SM100_MMA_S8_SSIaaiLi128ELi112ELNS4_4UMMA5MajorE0ELSM_0ELNSL_8SaturateE0EEEEEENS4_6LayoutISC_NS5_IJNSA_ILi0EEESR_SR_EEEEENS5_IJNS4_10UnderscoreESU_SU_EEEEENS4_13SM90_TMA_LOADENS4_14ComposedLayoutINS4_7SwizzleILi3ELi4ELi3EEENS4_18smem_ptr_flag_bitsILi8EEENSQ_INS5_IJNSA_ILi8EEESE_EEENS5_IJSE_SB_EEEEEEEvNS4_8identityESX_S17_vS18_EENS_8epilogue10collective18CollectiveEpilogueINS1A_23Sm100TmaWarpSpecializedILi1ELi1ELi112ELb0ELb0EEEJSG_NS5_IJNSQ_ISE_SB_EENSQ_ISF_SB_EEEEEaSH_aSH_NS1A_6fusion15FusionCallbacksIS1E_NS1I_17LinearCombinationIaiaiLNS_15FloatRoundStyleE2EEESG_S1H_JEEENS4_5SM1004TMEM4LOAD26SM100_TMEM_LOAD_32dp32b16xESX_NSY_INSZ_ILi0ELi4ELi3EEES12_NSQ_INS5_IJS13_NSA_ILi16EEEEEENS5_IJS1T_SB_EEEEEEENS4_39AutoVectorizingCopyWithAssumedAlignmentILi128EEENS4_14SM90_TMA_STOREES1X_S1Z_S1Z_EEEvvEEEEvNT_6ParamsE)
        /*0038*/ 	.word	0x00000000


	//----- nvinfo : EIATTR_MIN_STACK_SIZE
	.align		4
.L_24:
        /*003c*/ 	.byte	0x04, 0x12
        /*003e*/ 	.short	(.L_26 - .L_25)
	.align		4
.L_25:
        /*0040*/ 	.word	index@(_ZN7cutlass13device_kernelINS_4gemm6kernel13GemmUniversalIN4cute5tupleIJiiiiEEENS1_10collective13CollectiveMmaINS1_35MainloopSm100TmaUmmaWarpSpecializedILi6ELi2ELi4ENS5_IJNS4_1CILi1EEESB_SB_EEEEENS5_IJNSA_ILi128EEENSA_ILi112EEESE_EEEaNS5_IJlSB_lEEEaSH_NS4_8TiledMMAINS4_8MMA_AtomIJNS4_15SM100_MMA_S8_SSIaaiLi128ELi112ELNS4_4UMMA5MajorE0ELSM_0ELNSL_8SaturateE0EEEEEENS4_6LayoutISC_NS5_IJNSA_ILi0EEESR_SR_EEEEENS5_IJNS4_10UnderscoreESU_SU_EEEEENS4_13SM90_TMA_LOADENS4_14ComposedLayoutINS4_7SwizzleILi3ELi4ELi3EEENS4_18smem_ptr_flag_bitsILi8EEENSQ_INS5_IJNSA_ILi8EEESE_EEENS5_IJSE_SB_EEEEEEEvNS4_8identityESX_S17_vS18_EENS_8epilogue10collective18CollectiveEpilogueINS1A_23Sm100TmaWarpSpecializedILi1ELi1ELi112ELb0ELb0EEEJSG_NS5_IJNSQ_ISE_SB_EENSQ_ISF_SB_EEEEEaSH_aSH_NS1A_6fusion15FusionCallbacksIS1E_NS1I_17LinearCombinationIaiaiLNS_15FloatRoundStyleE2EEESG_S1H_JEEENS4_5SM1004TMEM4LOAD26SM100_TMEM_LOAD_32dp32b16xESX_NSY_INSZ_ILi0ELi4ELi3EEES12_NSQ_INS5_IJS13_NSA_ILi16EEEEEENS5_IJS1T_SB_EEEEEEENS4_39AutoVectorizingCopyWithAssumedAlignmentILi128EEENS4_14SM90_TMA_STOREES1X_S1Z_S1Z_EEEvvEEEEvNT_6ParamsE)
        /*0044*/ 	.word	0x00000000
.L_26:


//--------------------- .nv.compat                --------------------------
	.section	.nv.compat,"",@"SHT_CUDA_COMPAT_INFO"
	.align	4
        /*0000*/ 	.byte	0x02, 0x09, 0x01, 0x00, 0x02, 0x02, 0x03, 0x00, 0x02, 0x05, 0x06, 0x00, 0x03, 0x07, 0x01, 0x01
        /*0010*/ 	.byte	0x02, 0x03, 0x01, 0x00, 0x02, 0x06, 0x01, 0x00, 0x04, 0x0b, 0x08, 0x00, 0x01, 0x00, 0x00, 0x00
        /*0020*/ 	.byte	0x00, 0x00, 0x00, 0x00


//--------------------- .nv.info._ZN7cutlass13device_kernelINS_4gemm6kernel13GemmUniversalIN4cute5tupleIJiiiiEEENS1_10collective13CollectiveMmaINS1_35MainloopSm100TmaUmmaWarpSpecializedILi6ELi2ELi4ENS5_IJNS4_1CILi1EEESB_SB_EEEEENS5_IJNSA_ILi128EEENSA_ILi112EEESE_EEEaNS5_IJlSB_lEEEaSH_NS4_8TiledMMAINS4_8MMA_AtomIJNS4_15SM100_MMA_S8_SSIaaiLi128ELi112ELNS4_4UMMA5MajorE0ELSM_0ELNSL_8SaturateE0EEEEEENS4_6LayoutISC_NS5_IJNSA_ILi0EEESR_SR_EEEEENS5_IJNS4_10UnderscoreESU_SU_EEEEENS4_13SM90_TMA_LOADENS4_14ComposedLayoutINS4_7SwizzleILi3ELi4ELi3EEENS4_18smem_ptr_flag_bitsILi8EEENSQ_INS5_IJNSA_ILi8EEESE_EEENS5_IJSE_SB_EEEEEEEvNS4_8identityESX_S17_vS18_EENS_8epilogue10collective18CollectiveEpilogueINS1A_23Sm100TmaWarpSpecializedILi1ELi1ELi112ELb0ELb0EEEJSG_NS5_IJNSQ_ISE_SB_EENSQ_ISF_SB_EEEEEaSH_aSH_NS1A_6fusion15FusionCallbacksIS1E_NS1I_17LinearCombinationIaiaiLNS_15FloatRoundStyleE2EEESG_S1H_JEEENS4_5SM1004TMEM4LOAD26SM100_TMEM_LOAD_32dp32b16xESX_NSY_INSZ_ILi0ELi4ELi3EEES12_NSQ_INS5_IJS13_NSA_ILi16EEEEEENS5_IJS1T_SB_EEEEEEENS4_39AutoVectorizingCopyWithAssumedAlignmentILi128EEENS4_14SM90_TMA_STOREES1X_S1Z_S1Z_EEEvvEEEEvNT_6ParamsE --------------------------
	.section	.nv.info._ZN7cutlass13device_kernelINS_4gemm6kernel13GemmUniversalIN4cute5tupleIJiiiiEEENS1_10collective13CollectiveMmaINS1_35MainloopSm100TmaUmmaWarpSpecializedILi6ELi2ELi4ENS5_IJNS4_1CILi1EEESB_SB_EEEEENS5_IJNSA_ILi128EEENSA_ILi112EEESE_EEEaNS5_IJlSB_lEEEaSH_NS4_8TiledMMAINS4_8MMA_AtomIJNS4_15SM100_MMA_S8_SSIaaiLi128ELi112ELNS4_4UMMA5MajorE0ELSM_0ELNSL_8SaturateE0EEEEEENS4_6LayoutISC_NS5_IJNSA_ILi0EEESR_SR_EEEEENS5_IJNS4_10UnderscoreESU_SU_EEEEENS4_13SM90_TMA_LOADENS4_14ComposedLayoutINS4_7SwizzleILi3ELi4ELi3EEENS4_18smem_ptr_flag_bitsILi8EEENSQ_INS5_IJNSA_ILi8EEESE_EEENS5_IJSE_SB_EEEEEEEvNS4_8identityESX_S17_vS18_EENS_8epilogue10collective18CollectiveEpilogueINS1A_23Sm100TmaWarpSpecializedILi1ELi1ELi112ELb0ELb0EEEJSG_NS5_IJNSQ_ISE_SB_EENSQ_ISF_SB_EEEEEaSH_aSH_NS1A_6fusion15FusionCallbacksIS1E_NS1I_17LinearCombinationIaiaiLNS_15FloatRoundStyleE2EEESG_S1H_JEEENS4_5SM1004TMEM4LOAD26SM100_TMEM_LOAD_32dp32b16xESX_NSY_INSZ_ILi0ELi4ELi3EEES12_NSQ_INS5_IJS13_NSA_ILi16EEEEEENS5_IJS1T_SB_EEEEEEENS4_39AutoVectorizingCopyWithAssumedAlignmentILi128EEENS4_14SM90_TMA_STOREES1X_S1Z_S1Z_EEEvvEEEEvNT_6ParamsE,"",@"SHT_CUDA_INFO"
	.sectionflags	@""
	.align	4


	//----- nvinfo : EIATTR_CUDA_API_VERSION
	.align		4
        /*0000*/ 	.byte	0x04, 0x37
        /*0002*/ 	.short	(.L_28 - .L_27)
.L_27:
        /*0004*/ 	.word	0x00000082


	//----- nvinfo : EIATTR_KPARAM_INFO
	.align		4
.L_28:
        /*0008*/ 	.byte	0x04, 0x17
        /*000a*/ 	.short	(.L_30 - .L_29)
.L_29:
        /*000c*/ 	.word	0x00000000
        /*0010*/ 	.short	0x0000
        /*0012*/ 	.short	0x0000
        /*0014*/ 	.byte	0x00, 0xf0, 0x01, 0x20


	//----- nvinfo : EIATTR_AT_ENTRY_FRAGMENTS
	.align		4
.L_30:
        /*0018*/ 	.byte	0x04, 0x4f
        /*001a*/ 	.short	(.L_32 - .L_31)


	//   ....[0]....
.L_31:
        /*001c*/ 	.word	0x00000006


	//----- nvinfo : EIATTR_RESERVED_SMEM_USED
	.align		4
.L_32:
        /*0020*/ 	.byte	0x01, 0x41
	.zero		2


	//----- nvinfo : EIATTR_SPARSE_MMA_MASK
	.align		4
        /*0024*/ 	.byte	0x03, 0x50
        /*0026*/ 	.short	0x0000


	//----- nvinfo : EIATTR_TCGEN05_1CTA_USED
	.align		4
        /*0028*/ 	.byte	0x01, 0x51
	.zero		2


	//----- nvinfo : EIATTR_MAXREG_COUNT
	.align		4
        /*002c*/ 	.byte	0x03, 0x1b
        /*002e*/ 	.short	0x00ff


	//----- nvinfo : EIATTR_NUM_BARRIERS
	.align		4
        /*0030*/ 	.byte	0x02, 0x4c
        /*0032*/ 	.byte	0x07
	.zero		1


	//----- nvinfo : EIATTR_EXTERNS
	.align		4
        /*0034*/ 	.byte	0x04, 0x0f
        /*0036*/ 	.short	(.L_34 - .L_33)


	//   ....[0]....
	.align		4
.L_33:
        /*0038*/ 	.word	index@(__assertfail)


	//----- nvinfo : EIATTR_MERCURY_ISA_VERSION
	.align		4
.L_34:
        /*003c*/ 	.byte	0x03, 0x5f
        /*003e*/ 	.short	0x0101


	//----- nvinfo : EIATTR_INT_WARP_WIDE_INSTR_OFFSETS
	.align		4
        /*0040*/ 	.byte	0x04, 0x31
        /*0042*/ 	.short	(.L_36 - .L_35)


	//   ....[0]....
.L_35:
        /*0044*/ 	.word	0x00003ad0


	//   ....[1]....
        /*0048*/ 	.word	0x00003af0


	//   ....[2]....
        /*004c*/ 	.word	0x00003b20


	//   ....[3]....
        /*0050*/ 	.word	0x00004720


	//   ....[4]....
        /*0054*/ 	.word	0x000047c0


	//   ....[5]....
        /*0058*/ 	.word	0x00004820


	//   ....[6]....
        /*005c*/ 	.word	0x00004880


	//   ....[7]....
        /*0060*/ 	.word	0x000048e0


	//   ....[8]....
        /*0064*/ 	.word	0x00004920


	//   ....[9]....
        /*0068*/ 	.word	0x000049c0


	//   ....[10]....
        /*006c*/ 	.word	0x000049e0


	//----- nvinfo : EIATTR_COOP_GROUP_MASK_REGIDS
	.align		4
.L_36:
        /*0070*/ 	.byte	0x04, 0x29
        /*0072*/ 	.short	(.L_38 - .L_37)


	//   ....[0]....
.L_37:
        /*0074*/ 	.word	0xffffffff


	//   ....[1]....
        /*0078*/ 	.word	0xffffffff


	//   ....[2]....
        /*007c*/ 	.word	0xffffffff


	//   ....[3]....
        /*0080*/ 	.word	0xffffffff


	//   ....[4]....
        /*0084*/ 	.word	0xffffffff


	//   ....[5]....
        /*0088*/ 	.word	0xffffffff


	//   ....[6]....
        /*008c*/ 	.word	0xffffffff


	//   ....[7]....
        /*0090*/ 	.word	0xffffffff


	//   ....[8]....
        /*0094*/ 	.word	0xffffffff


	//   ....[9]....
        /*0098*/ 	.word	0xffffffff


	//   ....[10]....
        /*009c*/ 	.word	0xffffffff


	//   ....[11]....
        /*00a0*/ 	.word	0xffffffff


	//   ....[12]....
        /*00a4*/ 	.word	0xffffffff


	//----- nvinfo : EIATTR_COOP_GROUP_INSTR_OFFSETS
	.align		4
.L_38:
        /*00a8*/ 	.byte	0x04, 0x28
        /*00aa*/ 	.short	(.L_40 - .L_39)


	//   ....[0]....
.L_39:
        /*00ac*/ 	.word	0x00000080


	//   ....[1]....
        /*00b0*/ 	.word	0x000004d0


	//   ....[2]....
        /*00b4*/ 	.word	0x00000680


	//   ....[3]....
        /*00b8*/ 	.word	0x000007c0


	//   ....[4]....
        /*00bc*/ 	.word	0x000008c0


	//   ....[5]....
        /*00c0*/ 	.word	0x00000a30


	//   ....[6]....
        /*00c4*/ 	.word	0x00000bd0


	//   ....[7]....
        /*00c8*/ 	.word	0x00001d40


	//   ....[8]....
        /*00cc*/ 	.word	0x00002d40


	//   ....[9]....
        /*00d0*/ 	.word	0x00002f50


	//   ....[10]....
        /*00d4*/ 	.word	0x00002f80


	//   ....[11]....
        /*00d8*/ 	.word	0x000039b0


	//   ....[12]....
        /*00dc*/ 	.word	0x00003be0


	//----- nvinfo : EIATTR_VRC_CTA_INIT_COUNT
	.align		4
.L_40:
        /*00e0*/ 	.byte	0x02, 0x4a
        /*00e2*/ 	.byte	0x80
	.zero		1


	//----- nvinfo : EIATTR_SYSCALL_OFFSETS
	.align		4
        /*00e4*/ 	.byte	0x04, 0x46
        /*00e6*/ 	.short	(.L_42 - .L_41)


	//   ....[0]....
.L_41:
        /*00e8*/ 	.word	0x00005d00


	//   ....[1]....
        /*00ec*/ 	.word	0x00005e70


	//   ....[2]....
        /*00f0*/ 	.word	0x00005fe0


	//   ....[3]....
        /*00f4*/ 	.word	0x00006150


	//   ....[4]....
        /*00f8*/ 	.word	0x000062c0


	//   ....[5]....
        /*00fc*/ 	.word	0x00006430


	//   ....[6]....
        /*0100*/ 	.word	0x000065a0


	//----- nvinfo : EIATTR_MBARRIER_INSTR_OFFSETS
	.align		4
.L_42:
        /*0104*/ 	.byte	0x04, 0x39
        /*0106*/ 	.short	(.L_44 - .L_43)


	//   ....[0]....
.L_43:
        /*0108*/ 	.word	0x000005b0
        /*010c*/ 	.word	0x000000ff
        /*0110*/ 	.word	0x00000000
        /*0114*/ 	.short	0x0100
        /*0116*/ 	.byte	0x04
	.zero		1


	//   ....[1]....
        /*0118*/ 	.word	0x000005c0
        /*011c*/ 	.word	0x000000ff
        /*0120*/ 	.word	0x00000030
        /*0124*/ 	.short	0x0100
        /*0126*/ 	.byte	0x04
	.zero		1


	//   ....[2]....
        /*0128*/ 	.word	0x000005d0
        /*012c*/ 	.word	0x000000ff
        /*0130*/ 	.word	0x00000008
        /*0134*/ 	.short	0x0100
        /*0136*/ 	.byte	0x04
	.zero		1


	//   ....[3]....
        /*0138*/ 	.word	0x000005e0
        /*013c*/ 	.word	0x000000ff
        /*0140*/ 	.word	0x00000038
        /*0144*/ 	.short	0x0100
        /*0146*/ 	.byte	0x04
	.zero		1


	//   ....[4]....
        /*0148*/ 	.word	0x000005f0
        /*014c*/ 	.word	0x000000ff
        /*0150*/ 	.word	0x00000010
        /*0154*/ 	.short	0x0100
        /*0156*/ 	.byte	0x04
	.zero		1


	//   ....[5]....
        /*0158*/ 	.word	0x00000600
        /*015c*/ 	.word	0x000000ff
        /*0160*/ 	.word	0x00000040
        /*0164*/ 	.short	0x0100
        /*0166*/ 	.byte	0x04
	.zero		1


	//   ....[6]....
        /*0168*/ 	.word	0x00000610
        /*016c*/ 	.word	0x000000ff
        /*0170*/ 	.word	0x00000018
        /*0174*/ 	.short	0x0100
        /*0176*/ 	.byte	0x04
	.zero		1


	//   ....[7]....
        /*0178*/ 	.word	0x00000620
        /*017c*/ 	.word	0x000000ff
        /*0180*/ 	.word	0x00000048
        /*0184*/ 	.short	0x0100
        /*0186*/ 	.byte	0x04
	.zero		1


	//   ....[8]....
        /*0188*/ 	.word	0x00000630
        /*018c*/ 	.word	0x000000ff
        /*0190*/ 	.word	0x00000020
        /*0194*/ 	.short	0x0100
        /*0196*/ 	.byte	0x04
	.zero		1


	//   ....[9]....
        /*0198*/ 	.word	0x00000640
        /*019c*/ 	.word	0x000000ff
        /*01a0*/ 	.word	0x00000050
        /*01a4*/ 	.short	0x0100
        /*01a6*/ 	.byte	0x04
	.zero		1


	//   ....[10]....
        /*01a8*/ 	.word	0x00000650
        /*01ac*/ 	.word	0x000000ff
        /*01b0*/ 	.word	0x00000028
        /*01b4*/ 	.short	0x0100
        /*01b6*/ 	.byte	0x04
	.zero		1


	//   ....[11]....
        /*01b8*/ 	.word	0x00000660
        /*01bc*/ 	.word	0x000000ff
        /*01c0*/ 	.word	0x00000058
        /*01c4*/ 	.short	0x0100
        /*01c6*/ 	.byte	0x04
	.zero		1


	//   ....[12]....
        /*01c8*/ 	.word	0x00000790
        /*01cc*/ 	.word	0x000000ff
        /*01d0*/ 	.word	0x00000060
        /*01d4*/ 	.short	0x0100
        /*01d6*/ 	.byte	0x04
	.zero		1


	//   ....[13]....
        /*01d8*/ 	.word	0x000007a0
        /*01dc*/ 	.word	0x000000ff
        /*01e0*/ 	.word	0x00000068
        /*01e4*/ 	.short	0x0100
        /*01e6*/ 	.byte	0x04
	.zero		1


	//   ....[14]....
        /*01e8*/ 	.word	0x00000890
        /*01ec*/ 	.word	0x000000ff
        /*01f0*/ 	.word	0x00000070
        /*01f4*/ 	.short	0x0100
        /*01f6*/ 	.byte	0x04
	.zero		1


	//   ....[15]....
        /*01f8*/ 	.word	0x000008a0
        /*01fc*/ 	.word	0x000000ff
        /*0200*/ 	.word	0x00000078
        /*0204*/ 	.short	0x0100
        /*0206*/ 	.byte	0x04
	.zero		1


	//   ....[16]....
        /*0208*/ 	.word	0x000009e0
        /*020c*/ 	.word	0x000000ff
        /*0210*/ 	.word	0x00000080
        /*0214*/ 	.short	0x0100
        /*0216*/ 	.byte	0x04
	.zero		1


	//   ....[17]....
        /*0218*/ 	.word	0x000009f0
        /*021c*/ 	.word	0x000000ff
        /*0220*/ 	.word	0x00000090
        /*0224*/ 	.short	0x0100
        /*0226*/ 	.byte	0x04
	.zero		1


	//   ....[18]....
        /*0228*/ 	.word	0x00000a00
        /*022c*/ 	.word	0x000000ff
        /*0230*/ 	.word	0x00000088
        /*0234*/ 	.short	0x0100
        /*0236*/ 	.byte	0x04
	.zero		1


	//   ....[19]....
        /*0238*/ 	.word	0x00000a10
        /*023c*/ 	.word	0x000000ff
        /*0240*/ 	.word	0x00000098
        /*0244*/ 	.short	0x0100
        /*0246*/ 	.byte	0x04
	.zero		1


	//   ....[20]....
        /*0248*/ 	.word	0x00000b40
        /*024c*/ 	.word	0x000000ff
        /*0250*/ 	.word	0x000000a0
        /*0254*/ 	.short	0x0100
        /*0256*/ 	.byte	0x04
	.zero		1


	//   ....[21]....
        /*0258*/ 	.word	0x00000b50
        /*025c*/ 	.word	0x000000ff
        /*0260*/ 	.word	0x000000c0
        /*0264*/ 	.short	0x0100
        /*0266*/ 	.byte	0x04
	.zero		1


	//   ....[22]....
        /*0268*/ 	.word	0x00000b60
        /*026c*/ 	.word	0x000000ff
        /*0270*/ 	.word	0x000000a8
        /*0274*/ 	.short	0x0100
        /*0276*/ 	.byte	0x04
	.zero		1


	//   ....[23]....
        /*0278*/ 	.word	0x00000b70
        /*027c*/ 	.word	0x000000ff
        /*0280*/ 	.word	0x000000c8
        /*0284*/ 	.short	0x0100
        /*0286*/ 	.byte	0x04
	.zero		1


	//   ....[24]....
        /*0288*/ 	.word	0x00000b80
        /*028c*/ 	.word	0x000000ff
        /*0290*/ 	.word	0x000000b0
        /*0294*/ 	.short	0x0100
        /*0296*/ 	.byte	0x04
	.zero		1


	//   ....[25]....
        /*0298*/ 	.word	0x00000b90
        /*029c*/ 	.word	0x000000ff
        /*02a0*/ 	.word	0x000000d0
        /*02a4*/ 	.short	0x0100
        /*02a6*/ 	.byte	0x04
	.zero		1


	//   ....[26]....
        /*02a8*/ 	.word	0x00000ba0
        /*02ac*/ 	.word	0x000000ff
        /*02b0*/ 	.word	0x000000b8
        /*02b4*/ 	.short	0x0100
        /*02b6*/ 	.byte	0x04
	.zero		1


	//   ....[27]....
        /*02b8*/ 	.word	0x00000bb0
        /*02bc*/ 	.word	0x000000ff
        /*02c0*/ 	.word	0x000000d8
        /*02c4*/ 	.short	0x0100
        /*02c6*/ 	.byte	0x04
	.zero		1


	//   ....[28]....
        /*02c8*/ 	.word	0x00000cc0
        /*02cc*/ 	.word	0x000000ff
        /*02d0*/ 	.word	0x000000e0
        /*02d4*/ 	.short	0x0100
        /*02d6*/ 	.byte	0x04
	.zero		1


	//   ....[29]....
        /*02d8*/ 	.word	0x00000cd0
        /*02dc*/ 	.word	0x000000ff
        /*02e0*/ 	.word	0x000000f0
        /*02e4*/ 	.short	0x0100
        /*02e6*/ 	.byte	0x04
	.zero		1


	//   ....[30]....
        /*02e8*/ 	.word	0x00000ce0
        /*02ec*/ 	.word	0x000000ff
        /*02f0*/ 	.word	0x000000e8
        /*02f4*/ 	.short	0x0100
        /*02f6*/ 	.byte	0x04
	.zero		1


	//   ....[31]....
        /*02f8*/ 	.word	0x00000cf0
        /*02fc*/ 	.word	0x000000ff
        /*0300*/ 	.word	0x000000f8
        /*0304*/ 	.short	0x0100
        /*0306*/ 	.byte	0x04
	.zero		1


	//   ....[32]....
        /*0308*/ 	.word	0x00001660
        /*030c*/ 	.word	0x00000003
        /*0310*/ 	.word	0x000000f0
        /*0314*/ 	.short	0x010a
        /*0316*/ 	.byte	0xff
	.zero		1


	//   ....[33]....
        /*0318*/ 	.word	0x00001690
        /*031c*/ 	.word	0x00000003
        /*0320*/ 	.word	0x000000e0
        /*0324*/ 	.short	0x0101
        /*0326*/ 	.byte	0xff
	.zero		1


	//   ....[34]....
        /*0328*/ 	.word	0x00001760
        /*032c*/ 	.word	0x000000ff
        /*0330*/ 	.word	0x00000030
        /*0334*/ 	.short	0x010a
        /*0336*/ 	.byte	0x06
	.zero		1


	//   ....[35]....
        /*0338*/ 	.word	0x000017e0
        /*033c*/ 	.word	0x000000ff
        /*0340*/ 	.word	0x00000030
        /*0344*/ 	.short	0x010a
        /*0346*/ 	.byte	0x21
	.zero		1


	//   ....[36]....
        /*0348*/ 	.word	0x00001930
        /*034c*/ 	.word	0x000000ff
        /*0350*/ 	.word	0x00000030
        /*0354*/ 	.short	0x010a
        /*0356*/ 	.byte	0x08
	.zero		1


	//   ....[37]....
        /*0358*/ 	.word	0x00001a40
        /*035c*/ 	.word	0x000000ff
        /*0360*/ 	.word	0x00000078
        /*0364*/ 	.short	0x0101
        /*0366*/ 	.byte	0x04
	.zero		1


	//   ....[38]....
        /*0368*/ 	.word	0x00001a60
        /*036c*/ 	.word	0x000000ff
        /*0370*/ 	.word	0x00000030
        /*0374*/ 	.short	0x010a
        /*0376*/ 	.byte	0x06
	.zero		1


	//   ....[39]....
        /*0378*/ 	.word	0x00001ae0
        /*037c*/ 	.word	0x000000ff
        /*0380*/ 	.word	0x00000030
        /*0384*/ 	.short	0x010a
        /*0386*/ 	.byte	0x11
	.zero		1


	//   ....[40]....
        /*0388*/ 	.word	0x00001c30
        /*038c*/ 	.word	0x000000ff
        /*0390*/ 	.word	0x00000030
        /*0394*/ 	.short	0x010a
        /*0396*/ 	.byte	0x08
	.zero		1


	//   ....[41]....
        /*0398*/ 	.word	0x00001d70
        /*039c*/ 	.word	0x00000003
        /*03a0*/ 	.word	0x00000080
        /*03a4*/ 	.short	0x010a
        /*03a6*/ 	.byte	0xff
	.zero		1


	//   ....[42]....
        /*03a8*/ 	.word	0x00001ec0
        /*03ac*/ 	.word	0x00000000
        /*03b0*/ 	.word	0x00000000
        /*03b4*/ 	.short	0x0101
        /*03b6*/ 	.byte	0xff
	.zero		1


	//   ....[43]....
        /*03b8*/ 	.word	0x00002480
        /*03bc*/ 	.word	0x000000ff
        /*03c0*/ 	.word	0x00000000
        /*03c4*/ 	.short	0x010a
        /*03c6*/ 	.byte	0x04
	.zero		1


	//   ....[44]....
        /*03c8*/ 	.word	0x00002510
        /*03cc*/ 	.word	0x000000ff
        /*03d0*/ 	.word	0x00000000
        /*03d4*/ 	.short	0x010a
        /*03d6*/ 	.byte	0x05
	.zero		1


	//   ....[45]....
        /*03d8*/ 	.word	0x000025a0
        /*03dc*/ 	.word	0x000000ff
        /*03e0*/ 	.word	0x00000000
        /*03e4*/ 	.short	0x010a
        /*03e6*/ 	.byte	0x05
	.zero		1


	//   ....[46]....
        /*03e8*/ 	.word	0x00002630
        /*03ec*/ 	.word	0x000000ff
        /*03f0*/ 	.word	0x00000000
        /*03f4*/ 	.short	0x010a
        /*03f6*/ 	.byte	0x05
	.zero		1


	//   ....[47]....
        /*03f8*/ 	.word	0x000026c0
        /*03fc*/ 	.word	0x000000ff
        /*0400*/ 	.word	0x00000000
        /*0404*/ 	.short	0x010a
        /*0406*/ 	.byte	0x05
	.zero		1


	//   ....[48]....
        /*0408*/ 	.word	0x00002760
        /*040c*/ 	.word	0x00000000
        /*0410*/ 	.word	0x00000000
        /*0414*/ 	.short	0x010a
        /*0416*/ 	.byte	0xff
	.zero		1


	//   ....[49]....
        /*0418*/ 	.word	0x00002890
        /*041c*/ 	.word	0x00000000
        /*0420*/ 	.word	0x000000e0
        /*0424*/ 	.short	0x010a
        /*0426*/ 	.byte	0xff
	.zero		1


	//   ....[50]....
        /*0428*/ 	.word	0x00002900
        /*042c*/ 	.word	0x00000004
        /*0430*/ 	.word	0x00000000
        /*0434*/ 	.short	0x0101
        /*0436*/ 	.byte	0xff
	.zero		1


	//   ....[51]....
        /*0438*/ 	.word	0x00002920
        /*043c*/ 	.word	0x000000ff
        /*0440*/ 	.word	0x00000090
        /*0444*/ 	.short	0x010a
        /*0446*/ 	.byte	0x04
	.zero		1


	//   ....[52]....
        /*0448*/ 	.word	0x00002a40
        /*044c*/ 	.word	0x00000000
        /*0450*/ 	.word	0x00000080
        /*0454*/ 	.short	0x010a
        /*0456*/ 	.byte	0xff
	.zero		1


	//   ....[53]....
        /*0458*/ 	.word	0x00002b40
        /*045c*/ 	.word	0x00000000
        /*0460*/ 	.word	0x00000000
        /*0464*/ 	.short	0x0101
        /*0466*/ 	.byte	0xff
	.zero		1


	//   ....[54]....
        /*0468*/ 	.word	0x00002bd0
        /*046c*/ 	.word	0x000000ff
        /*0470*/ 	.word	0x00000090
        /*0474*/ 	.short	0x0106
        /*0476*/ 	.byte	0x04
	.zero		1


	//   ....[55]....
        /*0478*/ 	.word	0x00002bf0
        /*047c*/ 	.word	0x000000ff
        /*0480*/ 	.word	0x00000090
        /*0484*/ 	.short	0x010a
        /*0486*/ 	.byte	0x04
	.zero		1


	//   ....[56]....
        /*0488*/ 	.word	0x00002c80
        /*048c*/ 	.word	0x000000ff
        /*0490*/ 	.word	0x00000090
        /*0494*/ 	.short	0x0106
        /*0496*/ 	.byte	0x07
	.zero		1


	//   ....[57]....
        /*0498*/ 	.word	0x00002cc0
        /*049c*/ 	.word	0x00000000
        /*04a0*/ 	.word	0x00000090
        /*04a4*/ 	.short	0x010a
        /*04a6*/ 	.byte	0xff
	.zero		1


	//   ....[58]....
        /*04a8*/ 	.word	0x00003200
        /*04ac*/ 	.word	0x00000000
        /*04b0*/ 	.word	0x00000080
        /*04b4*/ 	.short	0x010a
        /*04b6*/ 	.byte	0xff
	.zero		1


	//   ....[59]....
        /*04b8*/ 	.word	0x00003310
        /*04bc*/ 	.word	0x00000003
        /*04c0*/ 	.word	0x00000000
        /*04c4*/ 	.short	0x0101
        /*04c6*/ 	.byte	0xff
	.zero		1


	//   ....[60]....
        /*04c8*/ 	.word	0x00003320
        /*04cc*/ 	.word	0x000000ff
        /*04d0*/ 	.word	0x00000000
        /*04d4*/ 	.short	0x010a
        /*04d6*/ 	.byte	0x05
	.zero		1


	//   ....[61]....
        /*04d8*/ 	.word	0x00003340
        /*04dc*/ 	.word	0x000000ff
        /*04e0*/ 	.word	0x000000c0
        /*04e4*/ 	.short	0x010a
        /*04e6*/ 	.byte	0x1d
	.zero		1


	//   ....[62]....
        /*04e8*/ 	.word	0x00003410
        /*04ec*/ 	.word	0x000000ff
        /*04f0*/ 	.word	0x00000000
        /*04f4*/ 	.short	0x010a
        /*04f6*/ 	.byte	0x07
	.zero		1


	//   ....[63]....
        /*04f8*/ 	.word	0x00003550
        /*04fc*/ 	.word	0x000000ff
        /*0500*/ 	.word	0x00000000
        /*0504*/ 	.short	0x010a
        /*0506*/ 	.byte	0x06
	.zero		1


	//   ....[64]....
        /*0508*/ 	.word	0x000037e0
        /*050c*/ 	.word	0x000000ff
        /*0510*/ 	.word	0x00000000
        /*0514*/ 	.short	0x010a
        /*0516*/ 	.byte	0x04
	.zero		1


	//   ....[65]....
        /*0518*/ 	.word	0x00003870
        /*051c*/ 	.word	0x000000ff
        /*0520*/ 	.word	0x00000000
        /*0524*/ 	.short	0x010a
        /*0526*/ 	.byte	0x05
	.zero		1


	//   ....[66]....
        /*0528*/ 	.word	0x00003900
        /*052c*/ 	.word	0x000000ff
        /*0530*/ 	.word	0x00000000
        /*0534*/ 	.short	0x010a
        /*0536*/ 	.byte	0x05
	.zero		1


	//   ....[67]....
        /*0538*/ 	.word	0x00003990
        /*053c*/ 	.word	0x000000ff
        /*0540*/ 	.word	0x00000000
        /*0544*/ 	.short	0x010a
        /*0546*/ 	.byte	0x04
	.zero		1


	//   ....[68]....
        /*0548*/ 	.word	0x00003e70
        /*054c*/ 	.word	0x00000003
        /*0550*/ 	.word	0x00000080
        /*0554*/ 	.short	0x010a
        /*0556*/ 	.byte	0xff
	.zero		1


	//   ....[69]....
        /*0558*/ 	.word	0x00003fe0
        /*055c*/ 	.word	0x00000000
        /*0560*/ 	.word	0x00000000
        /*0564*/ 	.short	0x0101
        /*0566*/ 	.byte	0xff
	.zero		1


	//   ....[70]....
        /*0568*/ 	.word	0x000044a0
        /*056c*/ 	.word	0x000000ff
        /*0570*/ 	.word	0x00000078
        /*0574*/ 	.short	0x010a
        /*0576*/ 	.byte	0x15
	.zero		1


	//   ....[71]....
        /*0578*/ 	.word	0x00004640
        /*057c*/ 	.word	0x000000ff
        /*0580*/ 	.word	0x00000068
        /*0584*/ 	.short	0x010a
        /*0586*/ 	.byte	0x15
	.zero		1


	//   ....[72]....
        /*0588*/ 	.word	0x00004a00
        /*058c*/ 	.word	0x000000ff
        /*0590*/ 	.word	0x00000060
        /*0594*/ 	.short	0x010b
        /*0596*/ 	.byte	0x15
	.zero		1


	//   ....[73]....
        /*0598*/ 	.word	0x00004a10
        /*059c*/ 	.word	0x000000ff
        /*05a0*/ 	.word	0x00000000
        /*05a4*/ 	.short	0x0101
        /*05a6*/ 	.byte	0x27
	.zero		1


	//   ....[74]....
        /*05a8*/ 	.word	0x00004a50
        /*05ac*/ 	.word	0x00000000
        /*05b0*/ 	.word	0x00000068
        /*05b4*/ 	.short	0x010a
        /*05b6*/ 	.byte	0xff
	.zero		1


	//   ....[75]....
        /*05b8*/ 	.word	0x00004cb0
        /*05bc*/ 	.word	0x000000ff
        /*05c0*/ 	.word	0x00000080
        /*05c4*/ 	.short	0x010a
        /*05c6*/ 	.byte	0x04
	.zero		1


	//   ....[76]....
        /*05c8*/ 	.word	0x00004d70
        /*05cc*/ 	.word	0x000000ff
        /*05d0*/ 	.word	0x00000000
        /*05d4*/ 	.short	0x0101
        /*05d6*/ 	.byte	0x04
	.zero		1


	//   ....[77]....
        /*05d8*/ 	.word	0x000057e0
        /*05dc*/ 	.word	0x000000ff
        /*05e0*/ 	.word	0x00000060
        /*05e4*/ 	.short	0x010a
        /*05e6*/ 	.byte	0x2f
	.zero		1


	//   ....[78]....
        /*05e8*/ 	.word	0x00005800
        /*05ec*/ 	.word	0x000000ff
        /*05f0*/ 	.word	0x000000a0
        /*05f4*/ 	.short	0x010a
        /*05f6*/ 	.byte	0x30
	.zero		1


	//   ....[79]....
        /*05f8*/ 	.word	0x00005890
        /*05fc*/ 	.word	0x000000ff
        /*0600*/ 	.word	0x00000060
        /*0604*/ 	.short	0x010a
        /*0606*/ 	.byte	0x2f
	.zero		1


	//   ....[80]....
        /*0608*/ 	.word	0x00005b70
        /*060c*/ 	.word	0x000000ff
        /*0610*/ 	.word	0x00000000
        /*0614*/ 	.short	0x0101
        /*0616*/ 	.byte	0x04
	.zero		1


	//   ....[81]....
        /*0618*/ 	.word	0x00005be0
        /*061c*/ 	.word	0x000000ff
        /*0620*/ 	.word	0x000000a0
        /*0624*/ 	.short	0x010a
        /*0626*/ 	.byte	0x30
	.zero		1


	//   ....[82]....
        /*0628*/ 	.word	0x00007ad0
        /*062c*/ 	.word	0x000000ff
        /*0630*/ 	.word	0x00000000
        /*0634*/ 	.short	0x0101
        /*0636*/ 	.byte	0x04
	.zero		1


	//   ....[83]....
        /*0638*/ 	.word	0x000088b0
        /*063c*/ 	.word	0x00000003
        /*0640*/ 	.word	0x000000f0
        /*0644*/ 	.short	0x010a
        /*0646*/ 	.byte	0xff
	.zero		1


	//   ....[84]....
        /*0648*/ 	.word	0x00008910
        /*064c*/ 	.word	0x00000000
        /*0650*/ 	.word	0x00000030
        /*0654*/ 	.short	0x010a
        /*0656*/ 	.byte	0xff
	.zero		1


	//   ....[85]....
        /*0658*/ 	.word	0x00008970
        /*065c*/ 	.word	0x00000000
        /*0660*/ 	.word	0x00000030
        /*0664*/ 	.short	0x010a
        /*0666*/ 	.byte	0xff
	.zero		1


	//   ....[86]....
        /*0668*/ 	.word	0x000089c0
        /*066c*/ 	.word	0x00000003
        /*0670*/ 	.word	0x00000080
        /*0674*/ 	.short	0x010a
        /*0676*/ 	.byte	0xff
	.zero		1


	//   ....[87]....
        /*0678*/ 	.word	0x00008a20
        /*067c*/ 	.word	0x00000000
        /*0680*/ 	.word	0x00000000
        /*0684*/ 	.short	0x010a
        /*0686*/ 	.byte	0xff
	.zero		1


	//   ....[88]....
        /*0688*/ 	.word	0x00008a80
        /*068c*/ 	.word	0x00000000
        /*0690*/ 	.word	0x00000000
        /*0694*/ 	.short	0x010a
        /*0696*/ 	.byte	0xff
	.zero		1


	//   ....[89]....
        /*0698*/ 	.word	0x00008ae0
        /*069c*/ 	.word	0x00000000
        /*06a0*/ 	.word	0x00000000
        /*06a4*/ 	.short	0x010a
        /*06a6*/ 	.byte	0xff
	.zero		1


	//   ....[90]....
        /*06a8*/ 	.word	0x00008b40
        /*06ac*/ 	.word	0x00000000
        /*06b0*/ 	.word	0x00000000
        /*06b4*/ 	.short	0x010a
        /*06b6*/ 	.byte	0xff
	.zero		1


	//   ....[91]....
        /*06b8*/ 	.word	0x00008ba0
        /*06bc*/ 	.word	0x00000000
        /*06c0*/ 	.word	0x00000000
        /*06c4*/ 	.short	0x010a
        /*06c6*/ 	.byte	0xff
	.zero		1


	//   ....[92]....
        /*06c8*/ 	.word	0x00008bf0
        /*06cc*/ 	.word	0x00000000
        /*06d0*/ 	.word	0x000000e0
        /*06d4*/ 	.short	0x010a
        /*06d6*/ 	.byte	0xff
	.zero		1


	//   ....[93]....
        /*06d8*/ 	.word	0x00008c50
        /*06dc*/ 	.word	0x00000000
        /*06e0*/ 	.word	0x00000090
        /*06e4*/ 	.short	0x010a
        /*06e6*/ 	.byte	0xff
	.zero		1


	//   ....[94]....
        /*06e8*/ 	.word	0x00008ca0
        /*06ec*/ 	.word	0x00000000
        /*06f0*/ 	.word	0x00000080
        /*06f4*/ 	.short	0x010a
        /*06f6*/ 	.byte	0xff
	.zero		1


	//   ....[95]....
        /*06f8*/ 	.word	0x00008d00
        /*06fc*/ 	.word	0x00000000
        /*0700*/ 	.word	0x00000090
        /*0704*/ 	.short	0x010a
        /*0706*/ 	.byte	0xff
	.zero		1


	//   ....[96]....
        /*0708*/ 	.word	0x00008d50
        /*070c*/ 	.word	0x00000000
        /*0710*/ 	.word	0x00000080
        /*0714*/ 	.short	0x010a
        /*0716*/ 	.byte	0xff
	.zero		1


	//   ....[97]....
        /*0718*/ 	.word	0x00008db0
        /*071c*/ 	.word	0x00000003
        /*0720*/ 	.word	0x000000c0
        /*0724*/ 	.short	0x010a
        /*0726*/ 	.byte	0xff
	.zero		1


	//   ....[98]....
        /*0728*/ 	.word	0x00008e10
        /*072c*/ 	.word	0x00000000
        /*0730*/ 	.word	0x00000000
        /*0734*/ 	.short	0x010a
        /*0736*/ 	.byte	0xff
	.zero		1


	//   ....[99]....
        /*0738*/ 	.word	0x00008e70
        /*073c*/ 	.word	0x00000000
        /*0740*/ 	.word	0x00000000
        /*0744*/ 	.short	0x010a
        /*0746*/ 	.byte	0xff
	.zero		1


	//   ....[100]....
        /*0748*/ 	.word	0x00008ed0
        /*074c*/ 	.word	0x00000000
        /*0750*/ 	.word	0x00000000
        /*0754*/ 	.short	0x010a
        /*0756*/ 	.byte	0xff
	.zero		1


	//   ....[101]....
        /*0758*/ 	.word	0x00008f30
        /*075c*/ 	.word	0x00000000
        /*0760*/ 	.word	0x00000000
        /*0764*/ 	.short	0x010a
        /*0766*/ 	.byte	0xff
	.zero		1


	//   ....[102]....
        /*0768*/ 	.word	0x00008f90
        /*076c*/ 	.word	0x00000000
        /*0770*/ 	.word	0x00000000
        /*0774*/ 	.short	0x010a
        /*0776*/ 	.byte	0xff
	.zero		1


	//   ....[103]....
        /*0778*/ 	.word	0x00008fe0
        /*077c*/ 	.word	0x00000003
        /*0780*/ 	.word	0x00000080
        /*0784*/ 	.short	0x010a
        /*0786*/ 	.byte	0xff
	.zero		1


	//   ....[104]....
        /*0788*/ 	.word	0x00009040
        /*078c*/ 	.word	0x00000000
        /*0790*/ 	.word	0x00000078
        /*0794*/ 	.short	0x010a
        /*0796*/ 	.byte	0xff
	.zero		1


	//   ....[105]....
        /*0798*/ 	.word	0x000090a0
        /*079c*/ 	.word	0x00000003
        /*07a0*/ 	.word	0x00000068
        /*07a4*/ 	.short	0x010a
        /*07a6*/ 	.byte	0xff
	.zero		1


	//   ....[106]....
        /*07a8*/ 	.word	0x00009100
        /*07ac*/ 	.word	0x00000000
        /*07b0*/ 	.word	0x00000080
        /*07b4*/ 	.short	0x010a
        /*07b6*/ 	.byte	0xff
	.zero		1


	//   ....[107]....
        /*07b8*/ 	.word	0x00009160
        /*07bc*/ 	.word	0x00000003
        /*07c0*/ 	.word	0x00000060
        /*07c4*/ 	.short	0x010a
        /*07c6*/ 	.byte	0xff
	.zero		1


	//   ....[108]....
        /*07c8*/ 	.word	0x000091c0
        /*07cc*/ 	.word	0x00000003
        /*07d0*/ 	.word	0x000000a0
        /*07d4*/ 	.short	0x010a
        /*07d6*/ 	.byte	0xff
	.zero		1


	//----- nvinfo : EIATTR_NUM_MBARRIERS
	.align		4
.L_44:
        /*07d8*/ 	.byte	0x03, 0x38
        /*07da*/ 	.short	0x0020


	//----- nvinfo : EIATTR_EXIT_INSTR_OFFSETS
	.align		4
        /*07dc*/ 	.byte	0x04, 0x1c
        /*07de*/ 	.short	(.L_46 - .L_45)


	//   ....[0]....
.L_45:
        /*07e0*/ 	.word	0x00002790


	//   ....[1]....
        /*07e4*/ 	.word	0x00002c90


	//   ....[2]....
        /*07e8*/ 	.word	0x00002cf0


	//   ....[3]....
        /*07ec*/ 	.word	0x00003bf0


	//   ....[4]....
        /*07f0*/ 	.word	0x00004a80


	//   ....[5]....
        /*07f4*/ 	.word	0x00004ac0


	//   ....[6]....
        /*07f8*/ 	.word	0x000088a0


	//----- nvinfo : EIATTR_MAX_THREADS
	.align		4
.L_46:
        /*07fc*/ 	.byte	0x04, 0x05
        /*07fe*/ 	.short	(.L_48 - .L_47)
.L_47:
        /*0800*/ 	.word	0x00000100
        /*0804*/ 	.word	0x00000001
        /*0808*/ 	.word	0x00000001


	//----- nvinfo : EIATTR_CRS_STACK_SIZE
	.align		4
.L_48:
        /*080c*/ 	.byte	0x04, 0x1e
        /*080e*/ 	.short	(.L_50 - .L_49)
.L_49:
        /*0810*/ 	.word	0x00000000


	//----- nvinfo : EIATTR_CBANK_PARAM_SIZE
	.align		4
.L_50:
        /*0814*/ 	.byte	0x03, 0x19
        /*0816*/ 	.short	0x0800


	//----- nvinfo : EIATTR_PARAM_CBANK
	.align		4
        /*0818*/ 	.byte	0x04, 0x0a
        /*081a*/ 	.short	(.L_52 - .L_51)
	.align		4
.L_51:
        /*081c*/ 	.word	index@(.nv.constant0._ZN7cutlass13device_kernelINS_4gemm6kernel13GemmUniversalIN4cute5tupleIJiiiiEEENS1_10collective13CollectiveMmaINS1_35MainloopSm100TmaUmmaWarpSpecializedILi6ELi2ELi4ENS5_IJNS4_1CILi1EEESB_SB_EEEEENS5_IJNSA_ILi128EEENSA_ILi112EEESE_EEEaNS5_IJlSB_lEEEaSH_NS4_8TiledMMAINS4_8MMA_AtomIJNS4_15SM100_MMA_S8_SSIaaiLi128ELi112ELNS4_4UMMA5MajorE0ELSM_0ELNSL_8SaturateE0EEEEEENS4_6LayoutISC_NS5_IJNSA_ILi0EEESR_SR_EEEEENS5_IJNS4_10UnderscoreESU_SU_EEEEENS4_13SM90_TMA_LOADENS4_14ComposedLayoutINS4_7SwizzleILi3ELi4ELi3EEENS4_18smem_ptr_flag_bitsILi8EEENSQ_INS5_IJNSA_ILi8EEESE_EEENS5_IJSE_SB_EEEEEEEvNS4_8identityESX_S17_vS18_EENS_8epilogue10collective18CollectiveEpilogueINS1A_23Sm100TmaWarpSpecializedILi1ELi1ELi112ELb0ELb0EEEJSG_NS5_IJNSQ_ISE_SB_EENSQ_ISF_SB_EEEEEaSH_aSH_NS1A_6fusion15FusionCallbacksIS1E_NS1I_17LinearCombinationIaiaiLNS_15FloatRoundStyleE2EEESG_S1H_JEEENS4_5SM1004TMEM4LOAD26SM100_TMEM_LOAD_32dp32b16xESX_NSY_INSZ_ILi0ELi4ELi3EEES12_NSQ_INS5_IJS13_NSA_ILi16EEEEEENS5_IJS1T_SB_EEEEEEENS4_39AutoVectorizingCopyWithAssumedAlignmentILi128EEENS4_14SM90_TMA_STOREES1X_S1Z_S1Z_EEEvvEEEEvNT_6ParamsE)
        /*0820*/ 	.short	0x0380
        /*0822*/ 	.short	0x0800


	//----- nvinfo : EIATTR_SW_WAR
	.align		4
.L_52:
        /*0824*/ 	.byte	0x04, 0x36
        /*0826*/ 	.short	(.L_54 - .L_53)
.L_53:
        /*0828*/ 	.word	0x00000008
.L_54:


//--------------------- .nv.callgraph             --------------------------
	.section	.nv.callgraph,"",@"SHT_CUDA_CALLGRAPH"
	.align	4
	.sectionentsize	8
	.align		4
        /*0000*/ 	.word	0x00000000
	.align		4
        /*0004*/ 	.word	0xffffffff
	.align		4
        /*0008*/ 	.word	index@(_ZN7cutlass13device_kernelINS_4gemm6kernel13GemmUniversalIN4cute5tupleIJiiiiEEENS1_10collective13CollectiveMmaINS1_35MainloopSm100TmaUmmaWarpSpecializedILi6ELi2ELi4ENS5_IJNS4_1CILi1EEESB_SB_EEEEENS5_IJNSA_ILi128EEENSA_ILi112EEESE_EEEaNS5_IJlSB_lEEEaSH_NS4_8TiledMMAINS4_8MMA_AtomIJNS4_15SM100_MMA_S8_SSIaaiLi128ELi112ELNS4_4UMMA5MajorE0ELSM_0ELNSL_8SaturateE0EEEEEENS4_6LayoutISC_NS5_IJNSA_ILi0EEESR_SR_EEEEENS5_IJNS4_10UnderscoreESU_SU_EEEEENS4_13SM90_TMA_LOADENS4_14ComposedLayoutINS4_7SwizzleILi3ELi4ELi3EEENS4_18smem_ptr_flag_bitsILi8EEENSQ_INS5_IJNSA_ILi8EEESE_EEENS5_IJSE_SB_EEEEEEEvNS4_8identityESX_S17_vS18_EENS_8epilogue10collective18CollectiveEpilogueINS1A_23Sm100TmaWarpSpecializedILi1ELi1ELi112ELb0ELb0EEEJSG_NS5_IJNSQ_ISE_SB_EENSQ_ISF_SB_EEEEEaSH_aSH_NS1A_6fusion15FusionCallbacksIS1E_NS1I_17LinearCombinationIaiaiLNS_15FloatRoundStyleE2EEESG_S1H_JEEENS4_5SM1004TMEM4LOAD26SM100_TMEM_LOAD_32dp32b16xESX_NSY_INSZ_ILi0ELi4ELi3EEES12_NSQ_INS5_IJS13_NSA_ILi16EEEEEENS5_IJS1T_SB_EEEEEEENS4_39AutoVectorizingCopyWithAssumedAlignmentILi128EEENS4_14SM90_TMA_STOREES1X_S1Z_S1Z_EEEvvEEEEvNT_6ParamsE)
	.align		4
        /*000c*/ 	.word	index@(__assertfail)
	.align		4
        /*0010*/ 	.word	0x00000000
	.align		4
        /*0014*/ 	.word	0xfffffffe
	.align		4
        /*0018*/ 	.word	0x00000000
	.align		4
        /*001c*/ 	.word	0xfffffffd
	.align		4
        /*0020*/ 	.word	0x00000000
	.align		4
        /*0024*/ 	.word	0xfffffffc


//--------------------- .nv.constant4             --------------------------
	.section	.nv.constant4,"a",@progbits
	.align	8
	.align		8
.nv.constant4:
        /*0000*/ 	.dword	__assertfail
	.align		8
        /*0008*/ 	.dword	__unnamed_1
	.align		8
        /*0010*/ 	.dword	_ZN40_INTERNAL_f8c161de_4_k_cu_c06259c4_293194cuda3std3__45__cpo5beginE
	.align		8
        /*0018*/ 	.dword	_ZN40_INTERNAL_f8c161de_4_k_cu_c06259c4_293194cuda3std3__45__cpo3endE
	.align		8
        /*0020*/ 	.dword	_ZN40_INTERNAL_f8c161de_4_k_cu_c06259c4_293194cuda3std3__45__cpo6cbeginE
	.align		8
        /*0028*/ 	.dword	_ZN40_INTERNAL_f8c161de_4_k_cu_c06259c4_293194cuda3std3__45__cpo4cendE
	.align		8
        /*0030*/ 	.dword	_ZN40_INTERNAL_f8c161de_4_k_cu_c06259c4_293194cuda3std3__442_GLOBAL__N__f8c161de_4_k_cu_c06259c4_293196ignoreE
	.align		8
        /*0038*/ 	.dword	_ZN40_INTERNAL_f8c161de_4_k_cu_c06259c4_293194cuda3std3__419piecewise_constructE
	.align		8
        /*0040*/ 	.dword	_ZN40_INTERNAL_f8c161de_4_k_cu_c06259c4_293194cuda3std3__48in_placeE
	.align		8
        /*0048*/ 	.dword	_ZN40_INTERNAL_f8c161de_4_k_cu_c06259c4_293194cuda3std6ranges3__45__cpo4swapE
	.align		8
        /*0050*/ 	.dword	_ZN40_INTERNAL_f8c161de_4_k_cu_c06259c4_293194cuda3std6ranges3__45__cpo9iter_moveE
	.align		8
        /*0058*/ 	.dword	_ZN40_INTERNAL_f8c161de_4_k_cu_c06259c4_293194cute7productE
	.align		8
        /*0060*/ 	.dword	_ZN40_INTERNAL_f8c161de_4_k_cu_c06259c4_293194cute1_E
	.align		8
        /*0068*/ 	.dword	$str$25
	.align		8
        /*0070*/ 	.dword	$str$26


//--------------------- .text._ZN7cutlass13device_kernelINS_4gemm6kernel13GemmUniversalIN4cute5tupleIJiiiiEEENS1_10collective13CollectiveMmaINS1_35MainloopSm100TmaUmmaWarpSpecializedILi6ELi2ELi4ENS5_IJNS4_1CILi1EEESB_SB_EEEEENS5_IJNSA_ILi128EEENSA_ILi112EEESE_EEEaNS5_IJlSB_lEEEaSH_NS4_8TiledMMAINS4_8MMA_AtomIJNS4_15SM100_MMA_S8_SSIaaiLi128ELi112ELNS4_4UMMA5MajorE0ELSM_0ELNSL_8SaturateE0EEEEEENS4_6LayoutISC_NS5_IJNSA_ILi0EEESR_SR_EEEEENS5_IJNS4_10UnderscoreESU_SU_EEEEENS4_13SM90_TMA_LOADENS4_14ComposedLayoutINS4_7SwizzleILi3ELi4ELi3EEENS4_18smem_ptr_flag_bitsILi8EEENSQ_INS5_IJNSA_ILi8EEESE_EEENS5_IJSE_SB_EEEEEEEvNS4_8identityESX_S17_vS18_EENS_8epilogue10collective18CollectiveEpilogueINS1A_23Sm100TmaWarpSpecializedILi1ELi1ELi112ELb0ELb0EEEJSG_NS5_IJNSQ_ISE_SB_EENSQ_ISF_SB_EEEEEaSH_aSH_NS1A_6fusion15FusionCallbacksIS1E_NS1I_17LinearCombinationIaiaiLNS_15FloatRoundStyleE2EEESG_S1H_JEEENS4_5SM1004TMEM4LOAD26SM100_TMEM_LOAD_32dp32b16xESX_NSY_INSZ_ILi0ELi4ELi3EEES12_NSQ_INS5_IJS13_NSA_ILi16EEEEEENS5_IJS1T_SB_EEEEEEENS4_39AutoVectorizingCopyWithAssumedAlignmentILi128EEENS4_14SM90_TMA_STOREES1X_S1Z_S1Z_EEEvvEEEEvNT_6ParamsE --------------------------
	.section	.text._ZN7cutlass13device_kernelINS_4gemm6kernel13GemmUniversalIN4cute5tupleIJiiiiEEENS1_10collective13CollectiveMmaINS1_35MainloopSm100TmaUmmaWarpSpecializedILi6ELi2ELi4ENS5_IJNS4_1CILi1EEESB_SB_EEEEENS5_IJNSA_ILi128EEENSA_ILi112EEESE_EEEaNS5_IJlSB_lEEEaSH_NS4_8TiledMMAINS4_8MMA_AtomIJNS4_15SM100_MMA_S8_SSIaaiLi128ELi112ELNS4_4UMMA5MajorE0ELSM_0ELNSL_8SaturateE0EEEEEENS4_6LayoutISC_NS5_IJNSA_ILi0EEESR_SR_EEEEENS5_IJNS4_10UnderscoreESU_SU_EEEEENS4_13SM90_TMA_LOADENS4_14ComposedLayoutINS4_7SwizzleILi3ELi4ELi3EEENS4_18smem_ptr_flag_bitsILi8EEENSQ_INS5_IJNSA_ILi8EEESE_EEENS5_IJSE_SB_EEEEEEEvNS4_8identityESX_S17_vS18_EENS_8epilogue10collective18CollectiveEpilogueINS1A_23Sm100TmaWarpSpecializedILi1ELi1ELi112ELb0ELb0EEEJSG_NS5_IJNSQ_ISE_SB_EENSQ_ISF_SB_EEEEEaSH_aSH_NS1A_6fusion15FusionCallbacksIS1E_NS1I_17LinearCombinationIaiaiLNS_15FloatRoundStyleE2EEESG_S1H_JEEENS4_5SM1004TMEM4LOAD26SM100_TMEM_LOAD_32dp32b16xESX_NSY_INSZ_ILi0ELi4ELi3EEES12_NSQ_INS5_IJS13_NSA_ILi16EEEEEENS5_IJS1T_SB_EEEEEEENS4_39AutoVectorizingCopyWithAssumedAlignmentILi128EEENS4_14SM90_TMA_STOREES1X_S1Z_S1Z_EEEvvEEEEvNT_6ParamsE,"ax",@progbits
	.align	128
.text._ZN7cutlass13device_kernelINS_4gemm6kernel13GemmUniversalIN4cute5tupleIJiiiiEEENS1_10collective13CollectiveMmaINS1_35MainloopSm100TmaUmmaWarpSpecializedILi6ELi2ELi4ENS5_IJNS4_1CILi1EEESB_SB_EEEEENS5_IJNSA_ILi128EEENSA_ILi112EEESE_EEEaNS5_IJlSB_lEEEaSH_NS4_8TiledMMAINS4_8MMA_AtomIJNS4_15SM100_MMA_S8_SSIaaiLi128ELi112ELNS4_4UMMA5MajorE0ELSM_0ELNSL_8SaturateE0EEEEEENS4_6LayoutISC_NS5_IJNSA_ILi0EEESR_SR_EEEEENS5_IJNS4_10UnderscoreESU_SU_EEEEENS4_13SM90_TMA_LOADENS4_14ComposedLayoutINS4_7SwizzleILi3ELi4ELi3EEENS4_18smem_ptr_flag_bitsILi8EEENSQ_INS5_IJNSA_ILi8EEESE_EEENS5_IJSE_SB_EEEEEEEvNS4_8identityESX_S17_vS18_EENS_8epilogue10collective18CollectiveEpilogueINS1A_23Sm100TmaWarpSpecializedILi1ELi1ELi112ELb0ELb0EEEJSG_NS5_IJNSQ_ISE_SB_EENSQ_ISF_SB_EEEEEaSH_aSH_NS1A_6fusion15FusionCallbacksIS1E_NS1I_17LinearCombinationIaiaiLNS_15FloatRoundStyleE2EEESG_S1H_JEEENS4_5SM1004TMEM4LOAD26SM100_TMEM_LOAD_32dp32b16xESX_NSY_INSZ_ILi0ELi4ELi3EEES12_NSQ_INS5_IJS13_NSA_ILi16EEEEEENS5_IJS1T_SB_EEEEEEENS4_39AutoVectorizingCopyWithAssumedAlignmentILi128EEENS4_14SM90_TMA_STOREES1X_S1Z_S1Z_EEEvvEEEEvNT_6ParamsE:
        .type           _ZN7cutlass13device_kernelINS_4gemm6kernel13GemmUniversalIN4cute5tupleIJiiiiEEENS1_10collective13CollectiveMmaINS1_35MainloopSm100TmaUmmaWarpSpecializedILi6ELi2ELi4ENS5_IJNS4_1CILi1EEESB_SB_EEEEENS5_IJNSA_ILi128EEENSA_ILi112EEESE_EEEaNS5_IJlSB_lEEEaSH_NS4_8TiledMMAINS4_8MMA_AtomIJNS4_15SM100_MMA_S8_SSIaaiLi128ELi112ELNS4_4UMMA5MajorE0ELSM_0ELNSL_8SaturateE0EEEEEENS4_6LayoutISC_NS5_IJNSA_ILi0EEESR_SR_EEEEENS5_IJNS4_10UnderscoreESU_SU_EEEEENS4_13SM90_TMA_LOADENS4_14ComposedLayoutINS4_7SwizzleILi3ELi4ELi3EEENS4_18smem_ptr_flag_bitsILi8EEENSQ_INS5_IJNSA_ILi8EEESE_EEENS5_IJSE_SB_EEEEEEEvNS4_8identityESX_S17_vS18_EENS_8epilogue10collective18CollectiveEpilogueINS1A_23Sm100TmaWarpSpecializedILi1ELi1ELi112ELb0ELb0EEEJSG_NS5_IJNSQ_ISE_SB_EENSQ_ISF_SB_EEEEEaSH_aSH_NS1A_6fusion15FusionCallbacksIS1E_NS1I_17LinearCombinationIaiaiLNS_15FloatRoundStyleE2EEESG_S1H_JEEENS4_5SM1004TMEM4LOAD26SM100_TMEM_LOAD_32dp32b16xESX_NSY_INSZ_ILi0ELi4ELi3EEES12_NSQ_INS5_IJS13_NSA_ILi16EEEEEENS5_IJS1T_SB_EEEEEEENS4_39AutoVectorizingCopyWithAssumedAlignmentILi128EEENS4_14SM90_TMA_STOREES1X_S1Z_S1Z_EEEvvEEEEvNT_6ParamsE,@function
        .size           _ZN7cutlass13device_kernelINS_4gemm6kernel13GemmUniversalIN4cute5tupleIJiiiiEEENS1_10collective13CollectiveMmaINS1_35MainloopSm100TmaUmmaWarpSpecializedILi6ELi2ELi4ENS5_IJNS4_1CILi1EEESB_SB_EEEEENS5_IJNSA_ILi128EEENSA_ILi112EEESE_EEEaNS5_IJlSB_lEEEaSH_NS4_8TiledMMAINS4_8MMA_AtomIJNS4_15SM100_MMA_S8_SSIaaiLi128ELi112ELNS4_4UMMA5MajorE0ELSM_0ELNSL_8SaturateE0EEEEEENS4_6LayoutISC_NS5_IJNSA_ILi0EEESR_SR_EEEEENS5_IJNS4_10UnderscoreESU_SU_EEEEENS4_13SM90_TMA_LOADENS4_14ComposedLayoutINS4_7SwizzleILi3ELi4ELi3EEENS4_18smem_ptr_flag_bitsILi8EEENSQ_INS5_IJNSA_ILi8EEESE_EEENS5_IJSE_SB_EEEEEEEvNS4_8identityESX_S17_vS18_EENS_8epilogue10collective18CollectiveEpilogueINS1A_23Sm100TmaWarpSpecializedILi1ELi1ELi112ELb0ELb0EEEJSG_NS5_IJNSQ_ISE_SB_EENSQ_ISF_SB_EEEEEaSH_aSH_NS1A_6fusion15FusionCallbacksIS1E_NS1I_17LinearCombinationIaiaiLNS_15FloatRoundStyleE2EEESG_S1H_JEEENS4_5SM1004TMEM4LOAD26SM100_TMEM_LOAD_32dp32b16xESX_NSY_INSZ_ILi0ELi4ELi3EEES12_NSQ_INS5_IJS13_NSA_ILi16EEEEEENS5_IJS1T_SB_EEEEEEENS4_39AutoVectorizingCopyWithAssumedAlignmentILi128EEENS4_14SM90_TMA_STOREES1X_S1Z_S1Z_EEEvvEEEEvNT_6ParamsE,(.L_x_138 - _ZN7cutlass13device_kernelINS_4gemm6kernel13GemmUniversalIN4cute5tupleIJiiiiEEENS1_10collective13CollectiveMmaINS1_35MainloopSm100TmaUmmaWarpSpecializedILi6ELi2ELi4ENS5_IJNS4_1CILi1EEESB_SB_EEEEENS5_IJNSA_ILi128EEENSA_ILi112EEESE_EEEaNS5_IJlSB_lEEEaSH_NS4_8TiledMMAINS4_8MMA_AtomIJNS4_15SM100_MMA_S8_SSIaaiLi128ELi112ELNS4_4UMMA5MajorE0ELSM_0ELNSL_8SaturateE0EEEEEENS4_6LayoutISC_NS5_IJNSA_ILi0EEESR_SR_EEEEENS5_IJNS4_10UnderscoreESU_SU_EEEEENS4_13SM90_TMA_LOADENS4_14ComposedLayoutINS4_7SwizzleILi3ELi4ELi3EEENS4_18smem_ptr_flag_bitsILi8EEENSQ_INS5_IJNSA_ILi8EEESE_EEENS5_IJSE_SB_EEEEEEEvNS4_8identityESX_S17_vS18_EENS_8epilogue10collective18CollectiveEpilogueINS1A_23Sm100TmaWarpSpecializedILi1ELi1ELi112ELb0ELb0EEEJSG_NS5_IJNSQ_ISE_SB_EENSQ_ISF_SB_EEEEEaSH_aSH_NS1A_6fusion15FusionCallbacksIS1E_NS1I_17LinearCombinationIaiaiLNS_15FloatRoundStyleE2EEESG_S1H_JEEENS4_5SM1004TMEM4LOAD26SM100_TMEM_LOAD_32dp32b16xESX_NSY_INSZ_ILi0ELi4ELi3EEES12_NSQ_INS5_IJS13_NSA_ILi16EEEEEENS5_IJS1T_SB_EEEEEEENS4_39AutoVectorizingCopyWithAssumedAlignmentILi128EEENS4_14SM90_TMA_STOREES1X_S1Z_S1Z_EEEvvEEEEvNT_6ParamsE)
        .other          _ZN7cutlass13device_kernelINS_4gemm6kernel13GemmUniversalIN4cute5tupleIJiiiiEEENS1_10collective13CollectiveMmaINS1_35MainloopSm100TmaUmmaWarpSpecializedILi6ELi2ELi4ENS5_IJNS4_1CILi1EEESB_SB_EEEEENS5_IJNSA_ILi128EEENSA_ILi112EEESE_EEEaNS5_IJlSB_lEEEaSH_NS4_8TiledMMAINS4_8MMA_AtomIJNS4_15SM100_MMA_S8_SSIaaiLi128ELi112ELNS4_4UMMA5MajorE0ELSM_0ELNSL_8SaturateE0EEEEEENS4_6LayoutISC_NS5_IJNSA_ILi0EEESR_SR_EEEEENS5_IJNS4_10UnderscoreESU_SU_EEEEENS4_13SM90_TMA_LOADENS4_14ComposedLayoutINS4_7SwizzleILi3ELi4ELi3EEENS4_18smem_ptr_flag_bitsILi8EEENSQ_INS5_IJNSA_ILi8EEESE_EEENS5_IJSE_SB_EEEEEEEvNS4_8identityESX_S17_vS18_EENS_8epilogue10collective18CollectiveEpilogueINS1A_23Sm100TmaWarpSpecializedILi1ELi1ELi112ELb0ELb0EEEJSG_NS5_IJNSQ_ISE_SB_EENSQ_ISF_SB_EEEEEaSH_aSH_NS1A_6fusion15FusionCallbacksIS1E_NS1I_17LinearCombinationIaiaiLNS_15FloatRoundStyleE2EEESG_S1H_JEEENS4_5SM1004TMEM4LOAD26SM100_TMEM_LOAD_32dp32b16xESX_NSY_INSZ_ILi0ELi4ELi3EEES12_NSQ_INS5_IJS13_NSA_ILi16EEEEEENS5_IJS1T_SB_EEEEEEENS4_39AutoVectorizingCopyWithAssumedAlignmentILi128EEENS4_14SM90_TMA_STOREES1X_S1Z_S1Z_EEEvvEEEEvNT_6ParamsE,@"STO_CUDA_ENTRY STV_DEFAULT"
_ZN7cutlass13device_kernelINS_4gemm6kernel13GemmUniversalIN4cute5tupleIJiiiiEEENS1_10collective13CollectiveMmaINS1_35MainloopSm100TmaUmmaWarpSpecializedILi6ELi2ELi4ENS5_IJNS4_1CILi1EEESB_SB_EEEEENS5_IJNSA_ILi128EEENSA_ILi112EEESE_EEEaNS5_IJlSB_lEEEaSH_NS4_8TiledMMAINS4_8MMA_AtomIJNS4_15SM100_MMA_S8_SSIaaiLi128ELi112ELNS4_4UMMA5MajorE0ELSM_0ELNSL_8SaturateE0EEEEEENS4_6LayoutISC_NS5_IJNSA_ILi0EEESR_SR_EEEEENS5_IJNS4_10UnderscoreESU_SU_EEEEENS4_13SM90_TMA_LOADENS4_14ComposedLayoutINS4_7SwizzleILi3ELi4ELi3EEENS4_18smem_ptr_flag_bitsILi8EEENSQ_INS5_IJNSA_ILi8EEESE_EEENS5_IJSE_SB_EEEEEEEvNS4_8identityESX_S17_vS18_EENS_8epilogue10collective18CollectiveEpilogueINS1A_23Sm100TmaWarpSpecializedILi1ELi1ELi112ELb0ELb0EEEJSG_NS5_IJNSQ_ISE_SB_EENSQ_ISF_SB_EEEEEaSH_aSH_NS1A_6fusion15FusionCallbacksIS1E_NS1I_17LinearCombinationIaiaiLNS_15FloatRoundStyleE2EEESG_S1H_JEEENS4_5SM1004TMEM4LOAD26SM100_TMEM_LOAD_32dp32b16xESX_NSY_INSZ_ILi0ELi4ELi3EEES12_NSQ_INS5_IJS13_NSA_ILi16EEEEEENS5_IJS1T_SB_EEEEEEENS4_39AutoVectorizingCopyWithAssumedAlignmentILi128EEENS4_14SM90_TMA_STOREES1X_S1Z_S1Z_EEEvvEEEEvNT_6ParamsE:
[----:B------:R-:W1:Y:S01]  /*0000*/  LDC R1, c[0x0][0x37c] ;  /* 0x0000df00ff017b82 */ /* 0x000e620000000800 */
[----:B------:R-:W2:Y:S01]  /*0010*/  S2R R252, SR_TID.X ;  /* 0x0000000000fc7919 */ /* 0x000ea20000002100 */
[----:B------:R-:W3:Y:S01]  /*0020*/  LDCU.64 UR8, c[0x0][0x890] ;  /* 0x00011200ff0877ac */ /* 0x000ee20008000a00 */
[----:B------:R-:W-:Y:S02]  /*0030*/  PRMT R244, RZ, 0x7610, R244 ;  /* 0x00007610fff47816 */ /* 0x000fe400000000f4 */
[----:B------:R-:W-:Y:S01]  /*0040*/  ELECT P3, URZ, PT ;  /* 0x0000000000ff782f */ /* 0x000fe20003860000 */
[----:B---3--:R-:W-:-:S04]  /*0050*/  UISETP.NE.U32.AND UP0, UPT, UR8, URZ, UPT ;  /* 0x000000ff0800728c */ /* 0x008fc8000bf05070 */
[----:B------:R-:W-:Y:S01]  /*0060*/  UISETP.NE.AND.EX UP0, UPT, UR9, URZ, UPT, UP0 ;  /* 0x000000ff0900728c */ /* 0x000fe2000bf05300 */
[----:B--2---:R-:W-:-:S05]  /*0070*/  SHF.R.U32.HI R245, RZ, 0x5, R252 ;  /* 0x00000005fff57819 */ /* 0x004fca00000116fc */
[----:B------:R-:W2:Y:S02]  /*0080*/  SHFL.IDX PT, R0, R245, RZ, 0x1f ;  /* 0x00001ffff5007589 */ /* 0x000ea400000e0000 */
[----:B--2---:R-:W-:Y:S01]  /*0090*/  R2UR UR22, R0 ;  /* 0x00000000001672ca */ /* 0x004fe200000e0000 */
[----:B-1----:R-:W-:-:S14]  /*00a0*/  BRA.U UP0, `(.L_x_0) ;  /* 0x0000000100307547 */ /* 0x002fdc000b800000 */
[----:B------:R-:W1:Y:S02]  /*00b0*/  LDCU.64 UR4, c[0x0][0x888] ;  /* 0x00011100ff0477ac */ /* 0x000e640008000a00 */
[----:B-1----:R-:W-:-:S04]  /*00c0*/  UISETP.NE.U32.AND UP0, UPT, UR4, URZ, UPT ;  /* 0x000000ff0400728c */ /* 0x002fc8000bf05070 */
[----:B------:R-:W-:-:S09]  /*00d0*/  UISETP.NE.AND.EX UP0, UPT, UR5, URZ, UPT, UP0 ;  /* 0x000000ff0500728c */ /* 0x000fd2000bf05300 */
[----:B------:R-:W-:Y:S05]  /*00e0*/  BRA.U !UP0, `(.L_x_1) ;  /* 0x0000000108187547 */ /* 0x000fea000b800000 */
[----:B------:R-:W1:Y:S01]  /*00f0*/  LDC.64 R2, c[0x0][0x888] ;  /* 0x00022200ff027b82 */ /* 0x000e620000000a00 */
[----:B------:R-:W1:Y:S02]  /*0100*/  LDCU.64 UR4, c[0x0][0x358] ;  /* 0x00006b00ff0477ac */ /* 0x000e640008000a00 */
[----:B-1----:R-:W2:Y:S01]  /*0110*/  LDG.E R0, desc[UR4][R2.64] ;  /* 0x0000000402007981 */ /* 0x002ea2000c1e1900 */
[----:B------:R-:W-:Y:S01]  /*0120*/  HFMA2 R244, -RZ, RZ, 0, 5.9604644775390625e-08 ;  /* 0x00000001fff47431 */ /* 0x000fe200000001ff */
[----:B--2---:R-:W-:Y:S01]  /*0130*/  R2UR UR45, R0 ;  /* 0x00000000002d72ca */ /* 0x004fe200000e0000 */
[----:B------:R-:W-:Y:S05]  /*0140*/  BRA `(.L_x_0) ;  /* 0x0000000000087947 */ /* 0x000fea0003800000 */
.L_x_1:
[----:B------:R-:W-:Y:S01]  /*0150*/  HFMA2 R244, -RZ, RZ, 0, 5.9604644775390625e-08 ;  /* 0x00000001fff47431 */ /* 0x000fe200000001ff */
[----:B------:R-:W1:Y:S02]  /*0160*/  LDCU UR45, c[0x0][0x880] ;  /* 0x00011000ff2d77ac */ /* 0x000e640008000800 */
.L_x_0:
[----:B------:R-:W2:Y:S02]  /*0170*/  LDCU.64 UR4, c[0x0][0x8b0] ;  /* 0x00011600ff0477ac */ /* 0x000ea40008000a00 */
[----:B--2---:R-:W-:-:S04]  /*0180*/  UISETP.NE.U32.AND UP0, UPT, UR4, URZ, UPT ;  /* 0x000000ff0400728c */ /* 0x004fc8000bf05070 */
[----:B------:R-:W-:-:S09]  /*0190*/  UISETP.NE.AND.EX UP0, UPT, UR5, URZ, UPT, UP0 ;  /* 0x000000ff0500728c */ /* 0x000fd2000bf05300 */
[----:B------:R-:W-:Y:S05]  /*01a0*/  BRA.U UP0, `(.L_x_2) ;  /* 0x0000000100287547 */ /* 0x000fea000b800000 */
[----:B------:R-:W2:Y:S02]  /*01b0*/  LDCU.64 UR4, c[0x0][0x8a8] ;  /* 0x00011500ff0477ac */ /* 0x000ea40008000a00 */
[----:B--2---:R-:W-:-:S04]  /*01c0*/  UISETP.NE.U32.AND UP0, UPT, UR4, URZ, UPT ;  /* 0x000000ff0400728c */ /* 0x004fc8000bf05070 */
[----:B------:R-:W-:-:S09]  /*01d0*/  UISETP.NE.AND.EX UP0, UPT, UR5, URZ, UPT, UP0 ;  /* 0x000000ff0500728c */ /* 0x000fd2000bf05300 */
[----:B------:R-:W-:Y:S05]  /*01e0*/  BRA.U !UP0, `(.L_x_3) ;  /* 0x0000000108147547 */ /* 0x000fea000b800000 */
[----:B------:R-:W2:Y:S01]  /*01f0*/  LDC.64 R2, c[0x0][0x8a8] ;  /* 0x00022a00ff027b82 */ /* 0x000ea20000000a00 */
[----:B------:R-:W2:Y:S02]  /*0200*/  LDCU.64 UR4, c[0x0][0x358] ;  /* 0x00006b00ff0477ac */ /* 0x000ea40008000a00 */
[----:B--2---:R-:W2:Y:S02]  /*0210*/  LDG.E R0, desc[UR4][R2.64] ;  /* 0x0000000402007981 */ /* 0x004ea4000c1e1900 */
[----:B--2---:R-:W-:Y:S01]  /*0220*/  R2UR UR37, R0 ;  /* 0x00000000002572ca */ /* 0x004fe200000e0000 */
[----:B------:R-:W-:-:S14]  /*0230*/  BRA `(.L_x_2) ;  /* 0x0000000000047947 */ /* 0x000fdc0003800000 */
.L_x_3:
[----:B------:R-:W2:Y:S02]  /*0240*/  LDCU UR37, c[0x0][0x8a0] ;  /* 0x00011400ff2577ac */ /* 0x000ea40008000800 */
.L_x_2:
[----:B------:R-:W-:Y:S01]  /*0250*/  IMAD.U32 R0, RZ, RZ, UR22 ;  /* 0x00000016ff007e24 */ /* 0x000fe2000f8e00ff */
[----:B------:R-:W-:Y:S04]  /*0260*/  BSSY.RECONVERGENT B0, `(.L_x_4) ;  /* 0x000000c000007945 */ /* 0x000fe80003800200 */
[C---:B------:R-:W-:Y:S02]  /*0270*/  ISETP.NE.OR P1, PT, R0.reuse, 0x1, !P3 ;  /* 0x000000010000780c */ /* 0x040fe40005f25670 */
[----:B------:R-:W-:-:S11]  /*0280*/  ISETP.NE.OR P0, PT, R0, 0x3, !P3 ;  /* 0x000000030000780c */ /* 0x000fd60005f05670 */
[----:B------:R-:W-:Y:S05]  /*0290*/  @P1 BRA `(.L_x_5) ;  /* 0x0000000000201947 */ /* 0x000fea0003800000 */
[----:B------:R-:W3:Y:S02]  /*02a0*/  LDCU.64 UR4, c[0x0][0x348] ;  /* 0x00006900ff0477ac */ /* 0x000ee40008000a00 */
[----:B---3--:R-:W-:Y:S02]  /*02b0*/  UIADD3 UR6, UP1, UPT, UR4, 0x80, URZ ;  /* 0x0000008004067890 */ /* 0x008fe4000ff3e0ff */
[----:B------:R-:W-:Y:S02]  /*02c0*/  UIADD3 UR4, UP0, UPT, UR4, 0x180, URZ ;  /* 0x0000018004047890 */ /* 0x000fe4000ff1e0ff */
[----:B------:R-:W-:Y:S02]  /*02d0*/  UIADD3.X UR7, UPT, UPT, URZ, UR5, URZ, UP1, !UPT ;  /* 0x00000005ff077290 */ /* 0x000fe40008ffe4ff */
[----:B------:R-:W-:-:S07]  /*02e0*/  UIADD3.X UR5, UPT, UPT, URZ, UR5, URZ, UP0, !UPT ;  /* 0x00000005ff057290 */ /* 0x000fce00087fe4ff */
[----:B------:R3:W-:Y:S02]  /*02f0*/  UTMACCTL.PF [UR6] ;  /* 0x00000000060079b9 */ /* 0x0007e40008040000 */
[----:B------:R3:W-:Y:S02]  /*0300*/  UTMACCTL.PF [UR4] ;  /* 0x00000000040079b9 */ /* 0x0007e40008040000 */
[----:B---3--:R-:W-:Y:S01]  /*0310*/  NOP ;  /* 0x0000000000007918 */ /* 0x008fe20000000000 */
.L_x_5:
[----:B-12---:R-:W-:Y:S05]  /*0320*/  BSYNC.RECONVERGENT B0 ;  /* 0x0000000000007941 */ /* 0x006fea0003800200 */
.L_x_4:
[----:B------:R-:W-:Y:S04]  /*0330*/  BSSY.RECONVERGENT B0, `(.L_x_6) ;  /* 0x000000a000007945 */ /* 0x000fe80003800200 */
[----:B------:R-:W-:Y:S05]  /*0340*/  @P0 BRA `(.L_x_7) ;  /* 0x0000000000200947 */ /* 0x000fea0003800000 */
[----:B------:R-:W1:Y:S02]  /*0350*/  LDCU.64 UR4, c[0x0][0x348] ;  /* 0x00006900ff0477ac */ /* 0x000e640008000a00 */
[----:B-1----:R-:W-:Y:S02]  /*0360*/  UIADD3 UR6, UP1, UPT, UR4, 0x580, URZ ;  /* 0x0000058004067890 */ /* 0x002fe4000ff3e0ff */
[----:B------:R-:W-:Y:S02]  /*0370*/  UIADD3 UR4, UP0, UPT, UR4, 0x680, URZ ;  /* 0x0000068004047890 */ /* 0x000fe4000ff1e0ff */
[----:B------:R-:W-:Y:S02]  /*0380*/  UIADD3.X UR7, UPT, UPT, URZ, UR5, URZ, UP1, !UPT ;  /* 0x00000005ff077290 */ /* 0x000fe40008ffe4ff */
[----:B------:R-:W-:-:S07]  /*0390*/  UIADD3.X UR5, UPT, UPT, URZ, UR5, URZ, UP0, !UPT ;  /* 0x00000005ff057290 */ /* 0x000fce00087fe4ff */
[----:B------:R1:W-:Y:S02]  /*03a0*/  UTMACCTL.PF [UR6] ;  /* 0x00000000060079b9 */ /* 0x0003e40008040000 */
[----:B------:R1:W-:Y:S02]  /*03b0*/  UTMACCTL.PF [UR4] ;  /* 0x00000000040079b9 */ /* 0x0003e40008040000 */
[----:B-1----:R-:W-:Y:S01]  /*03c0*/  NOP ;  /* 0x0000000000007918 */ /* 0x002fe20000000000 */
.L_x_7:
[----:B------:R-:W-:Y:S05]  /*03d0*/  BSYNC.RECONVERGENT B0 ;  /* 0x0000000000007941 */ /* 0x000fea0003800200 */
.L_x_6:
[----:B------:R-:W1:Y:S01]  /*03e0*/  LDCU.64 UR4, c[0x0][0x888] ;  /* 0x00011100ff0477ac */ /* 0x000e620008000a00 */
[----:B------:R-:W-:Y:S02]  /*03f0*/  UISETP.EQ.U32.AND UP1, UPT, UR8, URZ, UPT ;  /* 0x000000ff0800728c */ /* 0x000fe4000bf22070 */
[----:B------:R-:W-:Y:S02]  /*0400*/  UPLOP3.LUT UP3, UPT, UPT, UPT, UPT, 0x80, 0x8 ;  /* 0x000000000008789c */ /* 0x000fe40003f6f070 */
[----:B-1----:R-:W-:-:S04]  /*0410*/  UISETP.NE.U32.AND UP0, UPT, UR4, URZ, UPT ;  /* 0x000000ff0400728c */ /* 0x002fc8000bf05070 */
[----:B------:R-:W-:-:S04]  /*0420*/  UISETP.NE.AND.EX UP2, UPT, UR5, URZ, UPT, UP0 ;  /* 0x000000ff0500728c */ /* 0x000fc8000bf45300 */
[----:B------:R-:W-:-:S04]  /*0430*/  UISETP.EQ.OR.EX UP4, UPT, UR9, URZ, !UP2, UP1 ;  /* 0x000000ff0900728c */ /* 0x000fc8000d782710 */
[----:B------:R-:W-:-:S05]  /*0440*/  UP2UR UR62, UPR, URZ, 0x10 ;  /* 0x00000010ff3e7883 */ /* 0x000fca0008000000 */
[----:B------:R-:W-:Y:S07]  /*0450*/  BRA.U !UP4, `(.L_x_8) ;  /* 0x000000010c1c7547 */ /* 0x000fee000b800000 */
[----:B------:R-:W-:Y:S02]  /*0460*/  UISETP.NE.U32.AND UP1, UPT, UR8, URZ, UPT ;  /* 0x000000ff0800728c */ /* 0x000fe4000bf25070 */
[----:B------:R-:W-:Y:S02]  /*0470*/  UISETP.NE.AND UP0, UPT, UR45, URZ, UPT ;  /* 0x000000ff2d00728c */ /* 0x000fe4000bf05270 */
[----:B------:R-:W-:Y:S02]  /*0480*/  UISETP.NE.AND.EX UP1, UPT, UR9, URZ, UPT, UP1 ;  /* 0x000000ff0900728c */ /* 0x000fe4000bf25310 */
[----:B------:R-:W-:-:S09]  /*0490*/  USEL UR4, URZ, 0xffffffff, UP2 ;  /* 0xffffffffff047887 */ /* 0x000fd20009000000 */
[----:B------:R-:W-:-:S04]  /*04a0*/  @!UP1 USEL UR4, URZ, 0xffffffff, UP0 ;  /* 0xffffffffff049887 */ /* 0x000fc80008000000 */
[----:B------:R-:W-:-:S04]  /*04b0*/  ULOP3.LUT UR4, UR4, 0x1, URZ, 0xc0, !UPT ;  /* 0x0000000104047892 */ /* 0x000fc8000f8ec0ff */
[----:B------:R-:W-:-:S11]  /*04c0*/  UISETP.NE.U32.AND UP3, UPT, UR4, 0x1, UPT ;  /* 0x000000010400788c */ /* 0x000fd6000bf65070 */
.L_x_8:
[----:B------:R-:W1:Y:S01]  /*04d0*/  SHFL.IDX PT, R2, R245, RZ, 0x1f ;  /* 0x00001ffff5027589 */ /* 0x000e6200000e0000 */
[----:B------:R-:W-:-:S04]  /*04e0*/  UISETP.NE.AND UP0, UPT, UR22, 0x2, UPT ;  /* 0x000000021600788c */ /* 0x000fc8000bf05270 */
[----:B------:R-:W-:Y:S01]  /*04f0*/  USEL UR44, URZ, 0x1, UP0 ;  /* 0x00000001ff2c7887 */ /* 0x000fe20008000000 */
[----:B-1----:R-:W-:-:S13]  /*0500*/  ISETP.NE.AND P0, PT, R2, RZ, PT ;  /* 0x000000ff0200720c */ /* 0x002fda0003f05270 */
[----:B------:R-:W-:Y:S05]  /*0510*/  @P0 BRA `(.L_x_9) ;  /* 0x0000000000580947 */ /* 0x000fea0003800000 */
[----:B------:R-:W1:Y:S01]  /*0520*/  S2UR UR4, SR_CgaCtaId ;  /* 0x00000000000479c3 */ /* 0x000e620000008800 */
[----:B------:R-:W-:Y:S01]  /*0530*/  UMOV UR5, 0x400 ;  /* 0x0000040000057882 */ /* 0x000fe20000000000 */
[----:B------:R-:W-:Y:S01]  /*0540*/  UMOV UR6, 0x1 ;  /* 0x0000000100067882 */ /* 0x000fe20000000000 */
[----:B------:R-:W-:Y:S01]  /*0550*/  ELECT P0, URZ, PT ;  /* 0x0000000000ff782f */ /* 0x000fe20003800000 */
[----:B------:R-:W-:-:S04]  /*0560*/  UIADD3 UR6, UPT, UPT, -UR6, 0x100000, URZ ;  /* 0x0010000006067890 */ /* 0x000fc8000fffe1ff */
[----:B------:R-:W-:Y:S02]  /*0570*/  USHF.L.U32 UR7, UR6, 0xb, URZ ;  /* 0x0000000b06077899 */ /* 0x000fe400080006ff */
[----:B------:R-:W-:Y:S02]  /*0580*/  USHF.L.U32 UR6, UR6, 0x1, URZ ;  /* 0x0000000106067899 */ /* 0x000fe400080006ff */
[----:B-1----:R-:W-:Y:S01]  /*0590*/  ULEA UR4, UR4, UR5, 0x18 ;  /* 0x0000000504047291 */ /* 0x002fe2000f8ec0ff */
[----:B------:R-:W1:Y:S11]  /*05a0*/  FENCE.VIEW.ASYNC.S ;  /* 0x00000000000073c6 */ /* 0x000e760000000000 */
[----:B-1----:R1:W2:Y:S01]  /*05b0*/  SYNCS.EXCH.64 URZ, [UR4], UR6 ;  /* 0x0000000604ff75b2 */ /* 0x0022a20008000100 */
[----:B------:R1:W3:Y:S01]  /*05c0*/  SYNCS.EXCH.64 URZ, [UR4+0x30], UR6 ;  /* 0x0000300604ff75b2 */ /* 0x0002e20008000100 */
[----:B------:R1:W4:Y:S01]  /*05d0*/  SYNCS.EXCH.64 URZ, [UR4+0x8], UR6 ;  /* 0x0000080604ff75b2 */ /* 0x0003220008000100 */
[----:B------:R1:W1:Y:S01]  /*05e0*/  SYNCS.EXCH.64 URZ, [UR4+0x38], UR6 ;  /* 0x0000380604ff75b2 */ /* 0x0002620008000100 */
        /* <DEDUP_REMOVED lines=8> */
[----:B------:R-:W-:Y:S01]  /*0670*/  NOP ;  /* 0x0000000000007918 */ /* 0x000fe20000000000 */
.L_x_9:
[----:B------:R-:W5:Y:S01]  /*0680*/  SHFL.IDX PT, R2, R245, RZ, 0x1f ;  /* 0x00001ffff5027589 */ /* 0x000f6200000e0000 */
[----:B------:R-:W-:Y:S01]  /*0690*/  NOP ;  /* 0x0000000000007918 */ /* 0x000fe20000000000 */
[----:B-----5:R-:W-:-:S13]  /*06a0*/  ISETP.NE.AND P0, PT, R2, 0x1, PT ;  /* 0x000000010200780c */ /* 0x020fda0003f05270 */
[----:B------:R-:W-:Y:S05]  /*06b0*/  @P0 BRA `(.L_x_10) ;  /* 0x0000000000400947 */ /* 0x000fea0003800000 */
[----:B-1----:R-:W1:Y:S01]  /*06c0*/  S2UR UR4, SR_CgaCtaId ;  /* 0x00000000000479c3 */ /* 0x002e620000008800 */
[----:B------:R-:W-:Y:S01]  /*06d0*/  UMOV UR5, 0x400 ;  /* 0x0000040000057882 */ /* 0x000fe20000000000 */
[----:B------:R-:W-:Y:S01]  /*06e0*/  UMOV UR8, 0x20 ;  /* 0x0000002000087882 */ /* 0x000fe20000000000 */
[----:B------:R-:W-:Y:S01]  /*06f0*/  UMOV UR6, 0x80 ;  /* 0x0000008000067882 */ /* 0x000fe20000000000 */
[----:B------:R-:W-:-:S04]  /*0700*/  UIADD3 UR8, UPT, UPT, -UR8, 0x100000, URZ ;  /* 0x0010000008087890 */ /* 0x000fc8000fffe1ff */
[----:B------:R-:W-:Y:S02]  /*0710*/  USHF.L.U32 UR9, UR8, 0xb, URZ ;  /* 0x0000000b08097899 */ /* 0x000fe400080006ff */
[----:B------:R-:W-:Y:S02]  /*0720*/  USHF.L.U32 UR8, UR8, 0x1, URZ ;  /* 0x0000000108087899 */ /* 0x000fe400080006ff */
[----:B------:R-:W-:-:S04]  /*0730*/  UIADD3 UR6, UPT, UPT, -UR6, 0x100000, URZ ;  /* 0x0010000006067890 */ /* 0x000fc8000fffe1ff */
[----:B------:R-:W-:Y:S02]  /*0740*/  USHF.L.U32 UR7, UR6, 0xb, URZ ;  /* 0x0000000b06077899 */ /* 0x000fe400080006ff */
[----:B------:R-:W-:Y:S01]  /*0750*/  USHF.L.U32 UR6, UR6, 0x1, URZ ;  /* 0x0000000106067899 */ /* 0x000fe200080006ff */
[----:B------:R-:W-:Y:S01]  /*0760*/  ELECT P0, URZ, PT ;  /* 0x0000000000ff782f */ /* 0x000fe20003800000 */
[----:B-1----:R-:W-:Y:S01]  /*0770*/  ULEA UR4, UR4, UR5, 0x18 ;  /* 0x0000000504047291 */ /* 0x002fe2000f8ec0ff */
[----:B------:R-:W1:Y:S11]  /*0780*/  FENCE.VIEW.ASYNC.S ;  /* 0x00000000000073c6 */ /* 0x000e760000000000 */
[----:B-1----:R1:W1:Y:S01]  /*0790*/  SYNCS.EXCH.64 URZ, [UR4+0x60], UR8 ;  /* 0x0000600804ff75b2 */ /* 0x0022620008000100 */
[----:B------:R1:W1:Y:S01]  /*07a0*/  SYNCS.EXCH.64 URZ, [UR4+0x68], UR6 ;  /* 0x0000680604ff75b2 */ /* 0x0002620008000100 */
[----:B------:R-:W-:Y:S01]  /*07b0*/  NOP ;  /* 0x0000000000007918 */ /* 0x000fe20000000000 */
.L_x_10:
[----:B------:R-:W5:Y:S01]  /*07c0*/  SHFL.IDX PT, R2, R245, RZ, 0x1f ;  /* 0x00001ffff5027589 */ /* 0x000f6200000e0000 */
[----:B------:R-:W-:Y:S01]  /*07d0*/  NOP ;  /* 0x0000000000007918 */ /* 0x000fe20000000000 */
[----:B-----5:R-:W-:-:S13]  /*07e0*/  ISETP.NE.AND P0, PT, R2, 0x3, PT ;  /* 0x000000030200780c */ /* 0x020fda0003f05270 */
[----:B------:R-:W-:Y:S05]  /*07f0*/  @P0 BRA `(.L_x_11) ;  /* 0x0000000000300947 */ /* 0x000fea0003800000 */
[----:B-1----:R-:W1:Y:S01]  /*0800*/  S2UR UR4, SR_CgaCtaId ;  /* 0x00000000000479c3 */ /* 0x002e620000008800 */
        /* <DEDUP_REMOVED lines=8> */
[----:B-1----:R1:W1:Y:S01]  /*0890*/  SYNCS.EXCH.64 URZ, [UR4+0x70], UR6 ;  /* 0x0000700604ff75b2 */ /* 0x0022620008000100 */
[----:B------:R1:W1:Y:S01]  /*08a0*/  SYNCS.EXCH.64 URZ, [UR4+0x78], UR6 ;  /* 0x0000780604ff75b2 */ /* 0x0002620008000100 */
[----:B------:R-:W-:Y:S01]  /*08b0*/  NOP ;  /* 0x0000000000007918 */ /* 0x000fe20000000000 */
.L_x_11:
[----:B------:R-:W5:Y:S01]  /*08c0*/  SHFL.IDX PT, R2, R245, RZ, 0x1f ;  /* 0x00001ffff5027589 */ /* 0x000f6200000e0000 */
[----:B------:R-:W-:Y:S01]  /*08d0*/  NOP ;  /* 0x0000000000007918 */ /* 0x000fe20000000000 */
[----:B-----5:R-:W-:-:S13]  /*08e0*/  ISETP.NE.AND P0, PT, R2, 0x4, PT ;  /* 0x000000040200780c */ /* 0x020fda0003f05270 */
[----:B------:R-:W-:Y:S05]  /*08f0*/  @P0 BRA `(.L_x_12) ;  /* 0x00000000004c0947 */ /* 0x000fea0003800000 */
[----:B-1----:R-:W1:Y:S01]  /*0900*/  S2UR UR4, SR_CgaCtaId ;  /* 0x00000000000479c3 */ /* 0x002e620000008800 */
[----:B------:R-:W-:Y:S01]  /*0910*/  UMOV UR6, 0x100 ;  /* 0x0000010000067882 */ /* 0x000fe20000000000 */
[----:B------:R-:W-:Y:S01]  /*0920*/  UMOV UR5, 0x400 ;  /* 0x0000040000057882 */ /* 0x000fe20000000000 */
[----:B------:R-:W-:Y:S01]  /*0930*/  USEL UR6, UR6, 0xe0, UP3 ;  /* 0x000000e006067887 */ /* 0x000fe20009800000 */
[----:B------:R-:W-:Y:S01]  /*0940*/  UMOV UR8, 0x1 ;  /* 0x0000000100087882 */ /* 0x000fe20000000000 */
[----:B------:R-:W-:Y:S01]  /*0950*/  ELECT P0, URZ, PT ;  /* 0x0000000000ff782f */ /* 0x000fe20003800000 */
[----:B------:R-:W-:-:S04]  /*0960*/  UIADD3 UR8, UPT, UPT, -UR8, 0x100000, URZ ;  /* 0x0010000008087890 */ /* 0x000fc8000fffe1ff */
[----:B------:R-:W-:Y:S02]  /*0970*/  USHF.L.U32 UR9, UR8, 0xb, URZ ;  /* 0x0000000b08097899 */ /* 0x000fe400080006ff */
[----:B------:R-:W-:Y:S02]  /*0980*/  USHF.L.U32 UR8, UR8, 0x1, URZ ;  /* 0x0000000108087899 */ /* 0x000fe400080006ff */
[----:B------:R-:W-:-:S04]  /*0990*/  UIADD3 UR6, UPT, UPT, -UR6, 0x100000, URZ ;  /* 0x0010000006067890 */ /* 0x000fc8000fffe1ff */
[----:B------:R-:W-:Y:S02]  /*09a0*/  USHF.L.U32 UR7, UR6, 0xb, URZ ;  /* 0x0000000b06077899 */ /* 0x000fe400080006ff */
[----:B------:R-:W-:Y:S02]  /*09b0*/  USHF.L.U32 UR6, UR6, 0x1, URZ ;  /* 0x0000000106067899 */ /* 0x000fe400080006ff */
[----:B-1----:R-:W-:Y:S01]  /*09c0*/  ULEA UR4, UR4, UR5, 0x18 ;  /* 0x0000000504047291 */ /* 0x002fe2000f8ec0ff */
[----:B------:R-:W1:Y:S11]  /*09d0*/  FENCE.VIEW.ASYNC.S ;  /* 0x00000000000073c6 */ /* 0x000e760000000000 */
[----:B-1----:R1:W1:Y:S01]  /*09e0*/  SYNCS.EXCH.64 URZ, [UR4+0x80], UR8 ;  /* 0x0000800804ff75b2 */ /* 0x0022620008000100 */
[----:B------:R1:W1:Y:S01]  /*09f0*/  SYNCS.EXCH.64 URZ, [UR4+0x90], UR6 ;  /* 0x0000900604ff75b2 */ /* 0x0002620008000100 */
[----:B------:R1:W1:Y:S01]  /*0a00*/  SYNCS.EXCH.64 URZ, [UR4+0x88], UR8 ;  /* 0x0000880804ff75b2 */ /* 0x0002620008000100 */
[----:B------:R1:W1:Y:S01]  /*0a10*/  SYNCS.EXCH.64 URZ, [UR4+0x98], UR6 ;  /* 0x0000980604ff75b2 */ /* 0x0002620008000100 */
[----:B------:R-:W-:Y:S01]  /*0a20*/  NOP ;  /* 0x0000000000007918 */ /* 0x000fe20000000000 */
.L_x_12:
        /* <DEDUP_REMOVED lines=26> */
.L_x_13:
[----:B------:R-:W5:Y:S01]  /*0bd0*/  SHFL.IDX PT, R2, R245, RZ, 0x1f ;  /* 0x00001ffff5027589 */ /* 0x000f6200000e0000 */
[----:B------:R-:W1:Y:S01]  /*0be0*/  S2UR UR49, SR_CTAID.X ;  /* 0x00000000003179c3 */ /* 0x000e620000002500 */
[----:B------:R-:W-:-:S07]  /*0bf0*/  NOP ;  /* 0x0000000000007918 */ /* 0x000fce0000000000 */
[----:B------:R-:W1:Y:S01]  /*0c00*/  S2UR UR50, SR_CTAID.Y ;  /* 0x00000000003279c3 */ /* 0x000e620000002600 */
[----:B-----5:R-:W-:-:S13]  /*0c10*/  ISETP.NE.AND P0, PT, R2, 0x3, PT ;  /* 0x000000030200780c */ /* 0x020fda0003f05270 */
[----:B-1----:R-:W-:Y:S05]  /*0c20*/  @P0 BRA `(.L_x_14) ;  /* 0x0000000000380947 */ /* 0x002fea0003800000 */
        /* <DEDUP_REMOVED lines=14> */
.L_x_14:
[----:B------:R-:W-:-:S05]  /*0d10*/  CS2R.32 R251, SR_CgaSize ;  /* 0x0000000000fb7805 */ /* 0x000fca0000008a00 */
[----:B------:R-:W-:-:S05]  /*0d20*/  IMAD R251, R251, -0xa0, RZ ;  /* 0xffffff60fbfb7824 */ /* 0x000fca00078e02ff */
[----:B------:R-:W-:-:S14]  /*0d30*/  R2UR UR5, R251 ;  /* 0x00000000fb0572ca */ /* 0x000fdc00000e0000 */
[----:B------:R-:W5:Y:S01]  /*0d40*/  LDCU UR5, c[0x0][UR5+0x2b0] ;  /* 0x00005600050577ac */ /* 0x000f620008000800 */
[----:B------:R-:W-:Y:S01]  /*0d50*/  I2FP.F32.U32 R3, UR49 ;  /* 0x0000003100037c45 */ /* 0x000fe20008201000 */
[----:B------:R-:W-:Y:S01]  /*0d60*/  NOP ;  /* 0x0000000000007918 */ /* 0x000fe20000000000 */
[----:B------:R-:W-:Y:S02]  /*0d70*/  I2FP.F32.U32 R2, UR50 ;  /* 0x0000003200027c45 */ /* 0x000fe40008201000 */
[----:B------:R-:W-:-:S05]  /*0d80*/  CS2R.32 R251, SR_CgaSize ;  /* 0x0000000000fb7805 */ /* 0x000fca0000008a00 */
[----:B------:R-:W-:-:S05]  /*0d90*/  IMAD R251, R251, -0xa0, RZ ;  /* 0xffffff60fbfb7824 */ /* 0x000fca00078e02ff */
[----:B-1----:R-:W-:-:S14]  /*0da0*/  R2UR UR4, R251 ;  /* 0x00000000fb0472ca */ /* 0x002fdc00000e0000 */
[----:B------:R-:W1:Y:S01]  /*0db0*/  LDCU UR4, c[0x0][UR4+0x2b4] ;  /* 0x00005680040477ac */ /* 0x000e620008000800 */
[----:B------:R-:W1:Y:S01]  /*0dc0*/  S2UR UR36, SR_CTAID.Z ;  /* 0x00000000002479c3 */ /* 0x000e620000002700 */
[----:B------:R-:W2:Y:S01]  /*0dd0*/  LDCU UR23, c[0x0][0xb24] ;  /* 0x00016480ff1777ac */ /* 0x000ea20008000800 */
[----:B------:R-:W-:-:S05]  /*0de0*/  CS2R.32 R251, SR_CgaSize ;  /* 0x0000000000fb7805 */ /* 0x000fca0000008a00 */
[----:B------:R-:W-:-:S05]  /*0df0*/  IMAD R251, R251, -0xa0, RZ ;  /* 0xffffff60fbfb7824 */ /* 0x000fca00078e02ff */
[----:B------:R-:W-:-:S14]  /*0e00*/  R2UR UR7, R251 ;  /* 0x00000000fb0772ca */ /* 0x000fdc00000e0000 */
[----:B------:R-:W3:Y:S01]  /*0e10*/  LDCU UR7, c[0x0][UR7+0x2a0] ;  /* 0x00005400070777ac */ /* 0x000ee20008000800 */
[----:B------:R-:W-:-:S05]  /*0e20*/  CS2R.32 R251, SR_CgaSize ;  /* 0x0000000000fb7805 */ /* 0x000fca0000008a00 */
[----:B------:R-:W-:-:S05]  /*0e30*/  IMAD R251, R251, -0xa0, RZ ;  /* 0xffffff60fbfb7824 */ /* 0x000fca00078e02ff */
[----:B------:R-:W-:-:S14]  /*0e40*/  R2UR UR8, R251 ;  /* 0x00000000fb0872ca */ /* 0x000fdc00000e0000 */
[----:B------:R-:W4:Y:S01]  /*0e50*/  LDCU UR8, c[0x0][UR8+0x2a4] ;  /* 0x00005480080877ac */ /* 0x000f220008000800 */
[----:B-----5:R-:W-:Y:S01]  /*0e60*/  FMUL R3, R3, UR5 ;  /* 0x0000000503037c20 */ /* 0x020fe20008400000 */
[----:B-1----:R-:W-:-:S05]  /*0e70*/  FMUL R2, R2, UR4 ;  /* 0x0000000402027c20 */ /* 0x002fca0008400000 */
[----:B------:R-:W1:Y:S01]  /*0e80*/  F2I.U32.TRUNC.NTZ R3, R3 ;  /* 0x0000000300037305 */ /* 0x000e62000020f000 */
[----:B--2---:R-:W-:-:S07]  /*0e90*/  UISETP.GE.AND UP0, UPT, UR23, 0x1, UPT ;  /* 0x000000011700788c */ /* 0x004fce000bf06270 */
[----:B------:R-:W2:Y:S01]  /*0ea0*/  F2I.U32.TRUNC.NTZ R2, R2 ;  /* 0x0000000200027305 */ /* 0x000ea2000020f000 */
[----:B-1----:R-:W-:Y:S02]  /*0eb0*/  R2UR UR4, R3 ;  /* 0x00000000030472ca */ /* 0x002fe400000e0000 */
[----:B--2---:R-:W-:-:S11]  /*0ec0*/  R2UR UR6, R2 ;  /* 0x00000000020672ca */ /* 0x004fd600000e0000 */
[----:B------:R-:W-:-:S04]  /*0ed0*/  UIADD3 UR5, UPT, UPT, -UR4, URZ, URZ ;  /* 0x000000ff04057290 */ /* 0x000fc8000fffe1ff */
[----:B---3--:R-:W-:Y:S02]  /*0ee0*/  UIMAD UR5, UR7, UR5, UR49 ;  /* 0x00000005070572a4 */ /* 0x008fe4000f8e0231 */
[----:B------:R-:W-:-:S04]  /*0ef0*/  UIADD3 UR4, UPT, UPT, -UR6, URZ, URZ ;  /* 0x000000ff06047290 */ /* 0x000fc8000fffe1ff */
[----:B------:R-:W-:Y:S01]  /*0f00*/  IMAD.U32 R251, RZ, RZ, UR5 ;  /* 0x00000005fffb7e24 */ /* 0x000fe2000f8e00ff */
[----:B----4-:R-:W-:-:S06]  /*0f10*/  UIMAD UR4, UR8, UR4, UR50 ;  /* 0x00000004080472a4 */ /* 0x010fcc000f8e0232 */
[----:B------:R-:W-:Y:S01]  /*0f20*/  IMAD.U32 R250, RZ, RZ, UR4 ;  /* 0x00000004fffa7e24 */ /* 0x000fe2000f8e00ff */
[----:B------:R-:W-:Y:S06]  /*0f30*/  BAR.SYNC.DEFER_BLOCKING 0x0 ;  /* 0x0000000000007b1d */ /* 0x000fec0000010000 */
[----:B------:R-:W-:Y:S05]  /*0f40*/  BRA.U !UP0, `(.L_x_15) ;  /* 0x0000000108d47547 */ /* 0x000fea000b800000 */
[----:B------:R-:W1:Y:S01]  /*0f50*/  LDCU.128 UR12, c[0x0][0xb10] ;  /* 0x00016200ff0c77ac */ /* 0x000e620008000c00 */
[----:B------:R-:W2:Y:S01]  /*0f60*/  LDCU UR6, c[0x0][0x370] ;  /* 0x00006e00ff0677ac */ /* 0x000ea20008000800 */
[----:B------:R-:W3:Y:S01]  /*0f70*/  LDCU UR5, c[0x0][0x374] ;  /* 0x00006e80ff0577ac */ /* 0x000ee20008000800 */
[----:B------:R-:W4:Y:S01]  /*0f80*/  LDCU UR24, c[0x0][0xb0c] ;  /* 0x00016180ff1877ac */ /* 0x000f220008000800 */
[----:B------:R-:W5:Y:S01]  /*0f90*/  LDCU UR4, c[0x0][0xb20] ;  /* 0x00016400ff0477ac */ /* 0x000f620008000800 */
[----:B------:R-:W5:Y:S01]  /*0fa0*/  LDCU.64 UR8, c[0x0][0xb28] ;  /* 0x00016500ff0877ac */ /* 0x000f620008000a00 */
[----:B-1----:R-:W-:Y:S02]  /*0fb0*/  UISETP.NE.AND UP0, UPT, UR14, 0x1, UPT ;  /* 0x000000010e00788c */ /* 0x002fe4000bf05270 */
[----:B---3--:R-:W-:Y:S02]  /*0fc0*/  UIMAD.WIDE.U32 UR10, UR5, UR15, URZ ;  /* 0x0000000f050a72a5 */ /* 0x008fe4000f8e00ff */
[----:B--2---:R-:W-:-:S02]  /*0fd0*/  UIMAD.WIDE.U32 UR18, UR6, UR12, URZ ;  /* 0x0000000c061272a5 */ /* 0x004fc4000f8e00ff */
[----:B----4-:R-:W-:Y:S02]  /*0fe0*/  UISETP.NE.AND UP1, UPT, UR24, 0x1, UPT ;  /* 0x000000011800788c */ /* 0x010fe4000bf25270 */
[----:B------:R-:W-:Y:S01]  /*0ff0*/  UISETP.NE.AND UP4, UPT, UR23, 0x1, UPT ;  /* 0x000000011700788c */ /* 0x000fe2000bf85270 */
[----:B------:R-:W-:Y:S02]  /*1000*/  UMOV UR10, UR11 ;  /* 0x0000000b000a7c82 */ /* 0x000fe40008000000 */
[----:B------:R-:W-:Y:S01]  /*1010*/  UMOV UR18, UR19 ;  /* 0x0000001300127c82 */ /* 0x000fe20008000000 */
[----:B-----5:R-:W-:Y:S02]  /*1020*/  @UP0 USHF.R.U32.HI UR5, URZ, UR4, UR10 ;  /* 0x00000004ff050299 */ /* 0x020fe4000801160a */
[----:B------:R-:W-:Y:S02]  /*1030*/  UIMAD.WIDE.U32 UR20, UR50, UR15, URZ ;  /* 0x0000000f321472a5 */ /* 0x000fe4000f8e00ff */
[----:B------:R-:W-:-:S02]  /*1040*/  UIMAD.WIDE.U32 UR10, UR5, UR8, URZ ;  /* 0x00000008050a72a5 */ /* 0x000fc4000f8e00ff */
[----:B------:R-:W-:Y:S02]  /*1050*/  @UP1 USHF.R.U32.HI UR6, URZ, UR13, UR18 ;  /* 0x0000000dff061299 */ /* 0x000fe40008011612 */
[----:B------:R-:W-:Y:S02]  /*1060*/  UIMAD.WIDE.U32 UR16, UR49, UR12, URZ ;  /* 0x0000000c311072a5 */ /* 0x000fe4000f8e00ff */
[----:B------:R-:W-:Y:S01]  /*1070*/  UIMAD.WIDE.U32 UR18, UR6, UR8, URZ ;  /* 0x00000008061272a5 */ /* 0x000fe2000f8e00ff */
[----:B------:R-:W-:Y:S01]  /*1080*/  UMOV UR20, UR21 ;  /* 0x0000001500147c82 */ /* 0x000fe20008000000 */
[----:B------:R-:W-:Y:S01]  /*1090*/  UMOV UR10, UR11 ;  /* 0x0000000b000a7c82 */ /* 0x000fe20008000000 */
[----:B------:R-:W-:Y:S02]  /*10a0*/  USHF.R.U32.HI UR20, URZ, UR4, UR20 ;  /* 0x00000004ff147299 */ /* 0x000fe40008011614 */
[----:B------:R-:W-:Y:S02]  /*10b0*/  @UP4 USHF.R.U32.HI UR5, URZ, UR9, UR10 ;  /* 0x00000009ff054299 */ /* 0x000fe4000801160a */
[----:B------:R-:W-:Y:S01]  /*10c0*/  UMOV UR7, UR19 ;  /* 0x0000001300077c82 */ /* 0x000fe20008000000 */
[----:B------:R-:W-:Y:S01]  /*10d0*/  UMOV UR16, UR17 ;  /* 0x0000001100107c82 */ /* 0x000fe20008000000 */
[----:B------:R-:W-:-:S02]  /*10e0*/  @UP4 USHF.R.U32.HI UR6, URZ, UR9, UR7 ;  /* 0x00000009ff064299 */ /* 0x000fc40008011607 */
[----:B------:R-:W-:Y:S02]  /*10f0*/  USHF.R.U32.HI UR13, URZ, UR13, UR16 ;  /* 0x0000000dff0d7299 */ /* 0x000fe40008011610 */
[----:B------:R-:W-:Y:S02]  /*1100*/  USEL UR4, UR50, UR20, !UP0 ;  /* 0x0000001432047287 */ /* 0x000fe4000c000000 */
[----:B------:R-:W-:Y:S02]  /*1110*/  UIMAD UR7, UR5, UR23, URZ ;  /* 0x00000017050772a4 */ /* 0x000fe4000f8e02ff */
[----:B------:R-:W-:Y:S02]  /*1120*/  USEL UR5, UR49, UR13, !UP1 ;  /* 0x0000000d31057287 */ /* 0x000fe4000c800000 */
[----:B------:R-:W-:Y:S02]  /*1130*/  UIMAD UR12, UR6, UR23, URZ ;  /* 0x00000017060c72a4 */ /* 0x000fe4000f8e02ff */
[----:B------:R-:W-:-:S02]  /*1140*/  UISETP.GE.AND UP0, UPT, UR4, UR7, UPT ;  /* 0x000000070400728c */ /* 0x000fc4000bf06270 */
[----:B------:R-:W-:Y:S02]  /*1150*/  UIMAD.WIDE.U32 UR10, UR4, UR8, URZ ;  /* 0x00000008040a72a5 */ /* 0x000fe4000f8e00ff */
[----:B------:R-:W-:Y:S02]  /*1160*/  UISETP.GE.OR UP0, UPT, UR5, UR12, UP0 ;  /* 0x0000000c0500728c */ /* 0x000fe40008706670 */
[----:B------:R-:W-:Y:S02]  /*1170*/  UIMAD.WIDE.U32 UR12, UR5, UR8, URZ ;  /* 0x00000008050c72a5 */ /* 0x000fe4000f8e00ff */
[----:B------:R-:W-:Y:S01]  /*1180*/  UIADD3 UR10, UPT, UPT, -UR4, URZ, URZ ;  /* 0x000000ff040a7290 */ /* 0x000fe2000fffe1ff */
[----:B------:R-:W-:Y:S01]  /*1190*/  UMOV UR8, UR11 ;  /* 0x0000000b00087c82 */ /* 0x000fe20008000000 */
[----:B------:R-:W-:Y:S02]  /*11a0*/  UIADD3 UR11, UPT, UPT, -UR5, URZ, URZ ;  /* 0x000000ff050b7290 */ /* 0x000fe4000fffe1ff */
[----:B------:R-:W-:-:S03]  /*11b0*/  USHF.R.U32.HI UR8, URZ, UR9, UR8 ;  /* 0x00000009ff087299 */ /* 0x000fc60008011608 */
[----:B------:R-:W-:Y:S01]  /*11c0*/  @!UP0 UMOV UR7, UR13 ;  /* 0x0000000d00078c82 */ /* 0x000fe20008000000 */
[----:B------:R-:W-:Y:S02]  /*11d0*/  UIMAD UR50, UR14, UR10, UR50 ;  /* 0x0000000a0e3272a4 */ /* 0x000fe4000f8e0232 */
[----:B------:R-:W-:Y:S02]  /*11e0*/  USEL UR8, UR4, UR8, !UP4 ;  /* 0x0000000804087287 */ /* 0x000fe4000e000000 */
[----:B------:R-:W-:Y:S02]  /*11f0*/  @!UP0 USHF.R.U32.HI UR7, URZ, UR9, UR7 ;  /* 0x00000009ff078299 */ /* 0x000fe40008011607 */
[----:B------:R-:W-:Y:S02]  /*1200*/  UIADD3 UR9, UPT, UPT, -UR8, URZ, URZ ;  /* 0x000000ff08097290 */ /* 0x000fe4000fffe1ff */
[----:B------:R-:W-:Y:S02]  /*1210*/  @!UP0 USEL UR7, UR5, UR7, !UP4 ;  /* 0x0000000705078287 */ /* 0x000fe4000e000000 */
[----:B------:R-:W-:-:S02]  /*1220*/  UIMAD UR9, UR23, UR9, UR4 ;  /* 0x00000009170972a4 */ /* 0x000fc4000f8e0204 */
[----:B------:R-:W-:Y:S02]  /*1230*/  @!UP0 UIADD3 UR8, UPT, UPT, UR8, -UR7, URZ ;  /* 0x8000000708088290 */ /* 0x000fe4000fffe0ff */
[----:B------:R-:W-:Y:S02]  /*1240*/  @!UP0 UIMAD UR6, UR9, UR6, UR7 ;  /* 0x00000006090682a4 */ /* 0x000fe4000f8e0207 */
[----:B------:R-:W-:Y:S02]  /*1250*/  @!UP0 UIMAD UR4, UR8, UR23, UR5 ;  /* 0x00000017080482a4 */ /* 0x000fe4000f8e0205 */
[----:B------:R-:W-:Y:S02]  /*1260*/  UIMAD UR49, UR24, UR11, UR49 ;  /* 0x0000000b183172a4 */ /* 0x000fe4000f8e0231 */
[----:B------:R-:W-:Y:S01]  /*1270*/  UIMAD UR50, UR4, UR14, UR50 ;  /* 0x0000000e043272a4 */ /* 0x000fe2000f8e0232 */
[----:B------:R-:W-:Y:S02]  /*1280*/  @!UP0 UMOV UR5, UR6 ;  /* 0x0000000600058c82 */ /* 0x000fe40008000000 */
[----:B------:R-:W-:-:S12]  /*1290*/  UIMAD UR49, UR5, UR24, UR49 ;  /* 0x00000018053172a4 */ /* 0x000fd8000f8e0231 */
.L_x_15:
[----:B------:R-:W1:Y:S01]  /*12a0*/  LDCU UR4, c[0x0][0xb30] ;  /* 0x00016600ff0477ac */ /* 0x000e620008000800 */
[----:B------:R-:W2:Y:S01]  /*12b0*/  S2UR UR5, SR_CgaCtaId ;  /* 0x00000000000579c3 */ /* 0x000ea20000008800 */
[----:B-1----:R-:W-:-:S09]  /*12c0*/  UISETP.NE.AND UP0, UPT, UR4, 0x1, UPT ;  /* 0x000000010400788c */ /* 0x002fd2000bf05270 */
[----:B--2---:R-:W-:Y:S05]  /*12d0*/  BRA.U UP0, `(.L_x_16) ;  /* 0x0000000100447547 */ /* 0x004fea000b800000 */
[----:B------:R-:W1:Y:S01]  /*12e0*/  LDCU.128 UR12, c[0x0][0xb10] ;  /* 0x00016200ff0c77ac */ /* 0x000e620008000c00 */
[----:B------:R-:W2:Y:S01]  /*12f0*/  LDCU UR10, c[0x0][0xb0c] ;  /* 0x00016180ff0a77ac */ /* 0x000ea20008000800 */
[----:B------:R-:W3:Y:S01]  /*1300*/  LDCU UR11, c[0x0][0xb20] ;  /* 0x00016400ff0b77ac */ /* 0x000ee20008000800 */
[----:B-1----:R-:W-:Y:S02]  /*1310*/  UIMAD.WIDE.U32 UR8, UR49, UR12, URZ ;  /* 0x0000000c310872a5 */ /* 0x002fe4000f8e00ff */
[----:B------:R-:W-:Y:S02]  /*1320*/  UIMAD.WIDE.U32 UR6, UR50, UR15, URZ ;  /* 0x0000000f320672a5 */ /* 0x000fe4000f8e00ff */
[----:B--2---:R-:W-:Y:S02]  /*1330*/  UISETP.NE.AND UP1, UPT, UR10, 0x1, UPT ;  /* 0x000000010a00788c */ /* 0x004fe4000bf25270 */
[----:B------:R-:W-:Y:S01]  /*1340*/  UISETP.NE.AND UP0, UPT, UR14, 0x1, UPT ;  /* 0x000000010e00788c */ /* 0x000fe2000bf05270 */
[----:B------:R-:W-:-:S02]  /*1350*/  UMOV UR8, UR9 ;  /* 0x0000000900087c82 */ /* 0x000fc40008000000 */
[----:B------:R-:W-:Y:S01]  /*1360*/  UMOV UR4, UR7 ;  /* 0x0000000700047c82 */ /* 0x000fe20008000000 */
[----:B------:R-:W-:Y:S02]  /*1370*/  USHF.R.U32.HI UR8, URZ, UR13, UR8 ;  /* 0x0000000dff087299 */ /* 0x000fe40008011608 */
[----:B---3--:R-:W-:Y:S02]  /*1380*/  USHF.R.U32.HI UR4, URZ, UR11, UR4 ;  /* 0x0000000bff047299 */ /* 0x008fe40008011604 */
[----:B------:R-:W-:Y:S02]  /*1390*/  USEL UR6, UR49, UR8, !UP1 ;  /* 0x0000000831067287 */ /* 0x000fe4000c800000 */
[----:B------:R-:W-:-:S04]  /*13a0*/  USEL UR4, UR50, UR4, !UP0 ;  /* 0x0000000432047287 */ /* 0x000fc8000c000000 */
[----:B------:R-:W-:Y:S02]  /*13b0*/  UIADD3 UR7, UPT, UPT, UR6, -UR4, URZ ;  /* 0x8000000406077290 */ /* 0x000fe4000fffe0ff */
[----:B------:R-:W-:Y:S02]  /*13c0*/  UIADD3 UR4, UPT, UPT, -UR6, UR4, URZ ;  /* 0x0000000406047290 */ /* 0x000fe4000fffe1ff */
[----:B------:R-:W-:Y:S02]  /*13d0*/  UIMAD UR50, UR7, UR14, UR50 ;  /* 0x0000000e073272a4 */ /* 0x000fe4000f8e0232 */
[----:B------:R-:W-:-:S12]  /*13e0*/  UIMAD UR49, UR4, UR10, UR49 ;  /* 0x0000000a043172a4 */ /* 0x000fd8000f8e0231 */
.L_x_16:
[----:B------:R-:W-:Y:S01]  /*13f0*/  BAR.SYNC.DEFER_BLOCKING 0x0 ;  /* 0x0000000000007b1d */ /* 0x000fe20000010000 */
[----:B------:R-:W-:Y:S01]  /*1400*/  UISETP.NE.AND UP0, UPT, UR22, 0x2, UPT ;  /* 0x000000021600788c */ /* 0x000fe2000bf05270 */
[----:B------:R-:W-:Y:S02]  /*1410*/  ISETP.NE.OR P3, PT, R0, 0x2, !P3 ;  /* 0x000000020000780c */ /* 0x000fe40005f65670 */
[----:B------:R-:W-:Y:S02]  /*1420*/  LOP3.LUT R235, R252, 0x1f, RZ, 0xc0, !PT ;  /* 0x0000001ffceb7812 */ /* 0x000fe400078ec0ff */
[----:B------:R-:W1:Y:S04]  /*1430*/  LDCU UR41, c[0x0][0xb24] ;  /* 0x00016480ff2977ac */ /* 0x000e680008000800 */
[----:B------:R-:W-:Y:S05]  /*1440*/  BRA.U UP0, `(.L_x_17) ;  /* 0x0000001100d87547 */ /* 0x000fea000b800000 */
[----:B------:R-:W2:Y:S01]  /*1450*/  LDCU UR7, c[0x0][0x38c] ;  /* 0x00007180ff0777ac */ /* 0x000ea20008000800 */
[----:B------:R-:W-:Y:S01]  /*1460*/  PLOP3.LUT P1, PT, PT, PT, UP3, 0x80, 0x8 ;  /* 0x000000000008781c */ /* 0x000fe20003f2f038 */
[----:B------:R-:W-:Y:S01]  /*1470*/  IMAD.MOV.U32 R12, RZ, RZ, 0x1 ;  /* 0x00000001ff0c7424 */ /* 0x000fe200078e00ff */
[----:B------:R-:W-:Y:S02]  /*1480*/  ISETP.EQ.OR P2, PT, R235, RZ, P3 ;  /* 0x000000ffeb00720c */ /* 0x000fe40001f42670 */
[----:B------:R-:W-:Y:S02]  /*1490*/  CS2R R10, SRZ ;  /* 0x00000000000a7805 */ /* 0x000fe4000001ff00 */
[----:B------:R-:W-:Y:S01]  /*14a0*/  PLOP3.LUT P1, PT, P1, PT, PT, 0x8, 0x80 ;  /* 0x000000000080781c */ /* 0x000fe20000f2e170 */
[----:B------:R-:W-:Y:S01]  /*14b0*/  IMAD.MOV.U32 R9, RZ, RZ, RZ ;  /* 0x000000ffff097224 */ /* 0x000fe200078e00ff */
[----:B------:R-:W3:Y:S01]  /*14c0*/  LDCU UR38, c[0x0][0x370] ;  /* 0x00006e00ff2677ac */ /* 0x000ee20008000800 */
[----:B------:R-:W-:Y:S01]  /*14d0*/  IMAD.MOV.U32 R8, RZ, RZ, 0x1 ;  /* 0x00000001ff087424 */ /* 0x000fe200078e00ff */
[----:B------:R-:W4:Y:S01]  /*14e0*/  LDCU.64 UR26, c[0x0][0x348] ;  /* 0x00006900ff1a77ac */ /* 0x000f220008000a00 */
[----:B------:R-:W1:Y:S01]  /*14f0*/  LDCU UR37, c[0x0][0x374] ;  /* 0x00006e80ff2577ac */ /* 0x000e620008000800 */
[----:B--2---:R-:W-:-:S02]  /*1500*/  UIADD3 UR6, UPT, UPT, UR7, 0x7f, URZ ;  /* 0x0000007f07067890 */ /* 0x004fc4000fffe0ff */
[----:B------:R-:W-:Y:S02]  /*1510*/  UIADD3 UR43, UPT, UPT, UR7, 0xfe, URZ ;  /* 0x000000fe072b7890 */ /* 0x000fe4000fffe0ff */
[----:B------:R-:W-:-:S04]  /*1520*/  USHF.R.S32.HI UR4, URZ, 0x1f, UR6 ;  /* 0x0000001fff047899 */ /* 0x000fc80008011406 */
[----:B------:R-:W-:Y:S02]  /*1530*/  ULEA.HI UR4, UR4, UR6, URZ, 0x7 ;  /* 0x0000000604047291 */ /* 0x000fe4000f8f38ff */
[----:B------:R-:W-:Y:S02]  /*1540*/  UIADD3 UR6, UPT, UPT, UR7, -0x1, URZ ;  /* 0xffffffff07067890 */ /* 0x000fe4000fffe0ff */
[----:B------:R-:W-:Y:S02]  /*1550*/  USHF.R.S32.HI UR40, URZ, 0x7, UR4 ;  /* 0x00000007ff287899 */ /* 0x000fe40008011404 */
[----:B------:R-:W-:Y:S02]  /*1560*/  UISETP.GE.U32.AND UP1, UPT, UR6, -0xff, UPT ;  /* 0xffffff010600788c */ /* 0x000fe4000bf26070 */
[----:B------:R-:W-:Y:S01]  /*1570*/  UISETP.LT.U32.AND UP0, UPT, UR40, 0x6, UPT ;  /* 0x000000062800788c */ /* 0x000fe2000bf01070 */
[----:B------:R-:W-:-:S03]  /*1580*/  UMOV UR7, URZ ;  /* 0x000000ff00077c82 */ /* 0x000fc60008000000 */
[----:B------:R-:W-:-:S04]  /*1590*/  USEL UR39, UR40, 0x6, UP0 ;  /* 0x0000000628277887 */ /* 0x000fc80008000000 */
[----:B------:R-:W-:Y:S02]  /*15a0*/  UIADD3 UR21, UPT, UPT, UR39, -0x1, URZ ;  /* 0xffffffff27157890 */ /* 0x000fe4000fffe0ff */
[----:B------:R-:W-:Y:S02]  /*15b0*/  @UP1 UIADD3 UR21, UPT, UPT, UR39, URZ, URZ ;  /* 0x000000ff27151290 */ /* 0x000fe4000fffe0ff */
[----:B------:R-:W-:Y:S02]  /*15c0*/  UIADD3 UR42, UPT, UPT, UR40, -UR39, URZ ;  /* 0x80000027282a7290 */ /* 0x000fe4000fffe0ff */
[----:B-1-34-:R-:W-:-:S12]  /*15d0*/  UIADD3 UR21, UPT, UPT, UR21, 0x1, URZ ;  /* 0x0000000115157890 */ /* 0x01afd8000fffe0ff */
.L_x_35:
[----:B------:R-:W-:Y:S01]  /*15e0*/  UISETP.NE.AND UP0, UPT, UR5, URZ, UPT ;  /* 0x000000ff0500728c */ /* 0x000fe2000bf05270 */
[----:B-1----:R-:W1:Y:S08]  /*15f0*/  S2UR UR5, SR_CgaCtaId ;  /* 0x00000000000579c3 */ /* 0x002e700000008800 */
[----:B------:R-:W-:Y:S05]  /*1600*/  BRA.U UP0, `(.L_x_18) ;  /* 0x0000000100347547 */ /* 0x000fea000b800000 */
[----:B------:R-:W2:Y:S01]  /*1610*/  S2R R0, SR_CgaCtaId ;  /* 0x0000000000007919 */ /* 0x000ea20000008800 */
[----:B------:R-:W-:Y:S02]  /*1620*/  MOV R3, 0x400 ;  /* 0x0000040000037802 */ /* 0x000fe40000000f00 */
[----:B------:R-:W-:Y:S02]  /*1630*/  SHF.L.U32 R2, R8, 0x1f, RZ ;  /* 0x0000001f08027819 */ /* 0x000fe400000006ff */
[----:B--2---:R-:W-:-:S05]  /*1640*/  LEA R0, R0, R3, 0x18 ;  /* 0x0000000300007211 */ /* 0x004fca00078ec0ff */
[----:B------:R-:W-:-:S04]  /*1650*/  IMAD R3, R9, 0x8, R0 ;  /* 0x0000000809037824 */ /* 0x000fc800078e0200 */
[----:B------:R-:W2:Y:S02]  /*1660*/  SYNCS.PHASECHK.TRANS64.TRYWAIT P0, [R3+URZ+0xf0], R2 ;  /* 0x0000f002030075a7 */ /* 0x000ea400080011ff */
[----:B--2---:R-:W-:Y:S05]  /*1670*/  @!P0 BRA `(.L_x_19) ;  /* 0x00000070008c8947 */ /* 0x004fea0003800000 */
.L_x_98:
[----:B------:R-:W-:Y:S01]  /*1680*/  VIADD R9, R9, 0x1 ;  /* 0x0000000109097836 */ /* 0x000fe20000000000 */
[----:B------:R2:W-:Y:S04]  /*1690*/  SYNCS.ARRIVE.TRANS64.A1T0 RZ, [R3+URZ+0xe0], RZ ;  /* 0x0000e0ff03ff79a7 */ /* 0x0005e800081000ff */
[----:B------:R-:W-:-:S04]  /*16a0*/  ISETP.NE.AND P0, PT, R9, 0x2, PT ;  /* 0x000000020900780c */ /* 0x000fc80003f05270 */
[----:B------:R-:W-:Y:S02]  /*16b0*/  SEL R9, R9, RZ, P0 ;  /* 0x000000ff09097207 */ /* 0x000fe40000000000 */
[----:B--2---:R-:W-:-:S04]  /*16c0*/  SEL R3, RZ, 0x1, P0 ;  /* 0x00000001ff037807 */ /* 0x004fc80000000000 */
[----:B------:R-:W-:-:S07]  /*16d0*/  LOP3.LUT R8, R8, R3, RZ, 0x3c, !PT ;  /* 0x0000000308087212 */ /* 0x000fce00078e3cff */
.L_x_18:
[----:B------:R-:W-:Y:S01]  /*16e0*/  UMOV UR4, 0x400 ;  /* 0x0000040000047882 */ /* 0x000fe20000000000 */
[----:B------:R-:W-:Y:S01]  /*16f0*/  SHF.L.U32 R0, R12, 0x1f, RZ ;  /* 0x0000001f0c007819 */ /* 0x000fe200000006ff */
[----:B-1----:R-:W-:Y:S02]  /*1700*/  ULEA UR4, UR5, UR4, 0x18 ;  /* 0x0000000405047291 */ /* 0x002fe4000f8ec0ff */
[----:B------:R-:W-:Y:S02]  /*1710*/  UISETP.GE.U32.AND UP0, UPT, UR43, 0xff, UPT ;  /* 0x000000ff2b00788c */ /* 0x000fe4000bf06070 */
[----:B------:R-:W-:Y:S02]  /*1720*/  ULEA UR6, UR7, UR4, 0x3 ;  /* 0x0000000407067291 */ /* 0x000fe4000f8e18ff */
[----:B------:R-:W-:Y:S02]  /*1730*/  USHF.L.U32 UR35, UR49, 0x7, URZ ;  /* 0x0000000731237899 */ /* 0x000fe400080006ff */
[----:B------:R-:W-:Y:S01]  /*1740*/  UIMAD UR11, UR50, 0x70, URZ ;  /* 0x00000070320b78a4 */ /* 0x000fe2000f8e02ff */
[----:B------:R-:W-:-:S04]  /*1750*/  UMOV UR14, URZ ;  /* 0x000000ff000e7c82 */ /* 0x000fc80008000000 */
[----:B------:R1:W2:Y:S01]  /*1760*/  SYNCS.PHASECHK.TRANS64.TRYWAIT P0, [UR6+0x30], R0 ;  /* 0x00003000ff0075a7 */ /* 0x0002a20008001106 */
[----:B------:R-:W-:Y:S06]  /*1770*/  BRA.U !UP0, `(.L_x_20) ;  /* 0x0000000108a87547 */ /* 0x000fec000b800000 */
[----:B------:R-:W-:Y:S01]  /*1780*/  UMOV UR13, URZ ;  /* 0x000000ff000d7c82 */ /* 0x000fe20008000000 */
[----:B------:R-:W-:-:S05]  /*1790*/  UMOV UR6, UR7 ;  /* 0x0000000700067c82 */ /* 0x000fca0008000000 */
.L_x_25:
[----:B--2---:R-:W-:Y:S01]  /*17a0*/  @!P3 MOV R2, 0x7800 ;  /* 0x000078000002b802 */ /* 0x004fe20000000f00 */
[----:B------:R-:W-:Y:S01]  /*17b0*/  ULEA UR33, UR6, UR4, 0x3 ;  /* 0x0000000406217291 */ /* 0x000fe2000f8e18ff */
[----:B--234-:R-:W-:Y:S11]  /*17c0*/  @P0 BRA `(.L_x_21) ;  /* 0x00000000000c0947 */ /* 0x01cff60003800000 */
[----:B------:R-:W-:Y:S04]  /*17d0*/  SHF.L.U32 R3, R12, 0x1f, RZ ;  /* 0x0000001f0c037819 */ /* 0x000fe800000006ff */
[----:B------:R-:W2:Y:S02]  /*17e0*/  SYNCS.PHASECHK.TRANS64.TRYWAIT P0, [UR33+0x30], R3 ;  /* 0x00003003ff0075a7 */ /* 0x000ea40008001121 */
[----:B--2---:R-:W-:Y:S05]  /*17f0*/  @!P0 BRA `(.L_x_22) ;  /* 0x0000007000408947 */ /* 0x004fea0003800000 */
.L_x_21:
[----:B------:R2:W-:Y:S01]  /*1800*/  @!P3 SYNCS.ARRIVE.TRANS64 RZ, [UR33], R2 ;  /* 0x00000002ffffb9a7 */ /* 0x0005e20008000021 */
[----:B------:R-:W-:Y:S04]  /*1810*/  BSSY.RECONVERGENT B0, `(.L_x_23) ;  /* 0x0000003000007945 */ /* 0x000fe80003800200 */
[----:B------:R-:W-:Y:S05]  /*1820*/  @P2 BRA `(.L_x_24) ;  /* 0x0000000000042947 */ /* 0x000fea0003800000 */
[----:B------:R-:W-:Y:S05]  /*1830*/  BPT.TRAP 0x1 ;  /* 0x000000040000795c */ /* 0x000fea0000300000 */
.L_x_24:
[----:B------:R-:W-:Y:S05]  /*1840*/  BSYNC.RECONVERGENT B0 ;  /* 0x0000000000007941 */ /* 0x000fea0003800200 */
.L_x_23:
[----:B------:R-:W-:Y:S02]  /*1850*/  UIADD3 UR7, UPT, UPT, UR6, 0x1, URZ ;  /* 0x0000000106077890 */ /* 0x000fe4000fffe0ff */
[----:B------:R-:W-:Y:S02]  /*1860*/  UIADD3 UR16, UP1, UPT, UR26, 0x80, URZ ;  /* 0x000000801a107890 */ /* 0x000fe4000ff3e0ff */
[----:B------:R-:W-:Y:S02]  /*1870*/  UISETP.NE.AND UP0, UPT, UR7, 0x6, UPT ;  /* 0x000000060700788c */ /* 0x000fe4000bf05270 */
[----:B------:R-:W-:Y:S02]  /*1880*/  ULEA UR32, UR6, UR4, 0xe ;  /* 0x0000000406207291 */ /* 0x000fe4000f8e70ff */
[----:B------:R-:W-:Y:S02]  /*1890*/  USEL UR9, URZ, 0x1, UP0 ;  /* 0x00000001ff097887 */ /* 0x000fe40008000000 */
[----:B------:R-:W-:Y:S02]  /*18a0*/  USEL UR7, UR7, URZ, UP0 ;  /* 0x000000ff07077287 */ /* 0x000fe40008000000 */
[----:B------:R-:W-:Y:S02]  /*18b0*/  USHF.L.U32 UR34, UR13, 0x7, URZ ;  /* 0x000000070d227899 */ /* 0x000fe400080006ff */
[----:B------:R-:W-:Y:S01]  /*18c0*/  ULEA UR8, UR7, UR4, 0x3 ;  /* 0x0000000407087291 */ /* 0x000fe2000f8e18ff */
[----:B------:R-:W-:Y:S01]  /*18d0*/  LOP3.LUT R12, R12, UR9, RZ, 0x3c, !PT ;  /* 0x000000090c0c7c12 */ /* 0x000fe2000f8e3cff */
[----:B------:R-:W-:Y:S02]  /*18e0*/  UIADD3.X UR17, UPT, UPT, URZ, UR27, URZ, UP1, !UPT ;  /* 0x0000001bff117290 */ /* 0x000fe40008ffe4ff */
[----:B------:R-:W-:Y:S01]  /*18f0*/  UIADD3 UR32, UPT, UPT, UR32, 0x7200, URZ ;  /* 0x0000720020207890 */ /* 0x000fe2000fffe0ff */
[----:B-1----:R-:W-:Y:S01]  /*1900*/  SHF.L.U32 R0, R12, 0x1f, RZ ;  /* 0x0000001f0c007819 */ /* 0x002fe200000006ff */
[----:B------:R-:W-:Y:S02]  /*1910*/  UIADD3 UR14, UP0, UPT, UR26, 0x180, URZ ;  /* 0x000001801a0e7890 */ /* 0x000fe4000ff1e0ff */
[----:B------:R-:W-:Y:S01]  /*1920*/  UIADD3 UR13, UPT, UPT, UR13, 0x1, URZ ;  /* 0x000000010d0d7890 */ /* 0x000fe2000fffe0ff */
[----:B------:R3:W4:Y:S01]  /*1930*/  SYNCS.PHASECHK.TRANS64.TRYWAIT P0, [UR8+0x30], R0 ;  /* 0x00003000ff0075a7 */ /* 0x0007220008001108 */
[----:B------:R-:W-:Y:S01]  /*1940*/  UIMAD UR8, UR6, 0x3800, UR4 ;  /* 0x00003800060878a4 */ /* 0x000fe2000f8e0204 */
[----:B------:R-:W-:Y:S01]  /*1950*/  UMOV UR18, 0x0 ;  /* 0x0000000000127882 */ /* 0x000fe20000000000 */
[----:B------:R-:W-:Y:S02]  /*1960*/  UMOV UR19, 0x10000000 ;  /* 0x1000000000137882 */ /* 0x000fe40000000000 */
[----:B------:R-:W-:Y:S01]  /*1970*/  UIADD3 UR8, UPT, UPT, UR8, 0x1f200, URZ ;  /* 0x0001f20008087890 */ /* 0x000fe2000fffe0ff */
[----:B------:R-:W-:Y:S01]  /*1980*/  UTMALDG.3D [UR32], [UR16], desc[UR18] ;  /* 0x00001220100075b4 */ /* 0x000fe20008011000 */
[----:B------:R-:W-:Y:S01]  /*1990*/  UIADD3.X UR15, UPT, UPT, URZ, UR27, URZ, UP0, !UPT ;  /* 0x0000001bff0f7290 */ /* 0x000fe200087fe4ff */
[----:B------:R-:W-:Y:S01]  /*19a0*/  UMOV UR12, UR36 ;  /* 0x00000024000c7c82 */ /* 0x000fe20008000000 */
[----:B------:R-:W-:Y:S01]  /*19b0*/  UMOV UR9, UR33 ;  /* 0x0000002100097c82 */ /* 0x000fe20008000000 */
[----:B------:R-:W-:Y:S01]  /*19c0*/  UMOV UR10, UR34 ;  /* 0x00000022000a7c82 */ /* 0x000fe20008000000 */
[----:B------:R-:W-:Y:S01]  /*19d0*/  UISETP.NE.AND UP0, UPT, UR13, UR21, UPT ;  /* 0x000000150d00728c */ /* 0x000fe2000bf05270 */
[----:B------:R-:W-:Y:S04]  /*19e0*/  UMOV UR6, UR7 ;  /* 0x0000000700067c82 */ /* 0x000fe80008000000 */
[----:B------:R1:W-:Y:S02]  /*19f0*/  UTMALDG.3D [UR8], [UR14], desc[UR18] ;  /* 0x000012080e0075b4 */ /* 0x0003e40008011000 */
[----:B-1----:R-:W-:Y:S02]  /*1a00*/  UMOV UR14, UR21 ;  /* 0x00000015000e7c82 */ /* 0x002fe40008000000 */
[----:B------:R-:W-:Y:S05]  /*1a10*/  BRA.U UP0, `(.L_x_25) ;  /* 0xfffffffd00607547 */ /* 0x000fea000b83ffff */
.L_x_20:
[----:B------:R-:W-:Y:S01]  /*1a20*/  ULEA UR6, UR7, UR4, 0x3 ;  /* 0x0000000407067291 */ /* 0x000fe2000f8e18ff */
[----:B-1-3--:R-:W-:Y:S01]  /*1a30*/  SHF.L.U32 R0, R12, 0x1f, RZ ;  /* 0x0000001f0c007819 */ /* 0x00afe200000006ff */
[----:B------:R-:W-:Y:S01]  /*1a40*/  @!P1 SYNCS.ARRIVE.TRANS64.A1T0 RZ, [UR4+0x78], RZ ;  /* 0x000078ffffff99a7 */ /* 0x000fe20008100004 */
[----:B------:R-:W-:-:S06]  /*1a50*/  UISETP.GT.AND UP0, UPT, UR40, UR39, UPT ;  /* 0x000000272800728c */ /* 0x000fcc000bf04270 */
[----:B--2-4-:R1:W2:Y:S03]  /*1a60*/  SYNCS.PHASECHK.TRANS64.TRYWAIT P0, [UR6+0x30], R0 ;  /* 0x00003000ff0075a7 */ /* 0x0142a60008001106 */
[----:B------:R-:W-:Y:S05]  /*1a70*/  BRA.U !UP0, `(.L_x_26) ;  /* 0x0000000108ac7547 */ /* 0x000fea000b800000 */
[----:B------:R-:W-:Y:S01]  /*1a80*/  UIADD3 UR13, UPT, UPT, UR42, UR14, URZ ;  /* 0x0000000e2a0d7290 */ /* 0x000fe2000fffe0ff */
[----:B------:R-:W-:-:S11]  /*1a90*/  UMOV UR6, UR7 ;  /* 0x0000000700067c82 */ /* 0x000fd60008000000 */
.L_x_31:
[----:B--2---:R-:W-:Y:S01]  /*1aa0*/  @!P3 MOV R2, 0x7800 ;  /* 0x000078000002b802 */ /* 0x004fe20000000f00 */
[----:B---3--:R-:W-:Y:S01]  /*1ab0*/  ULEA UR17, UR6, UR4, 0x3 ;  /* 0x0000000406117291 */ /* 0x008fe2000f8e18ff */
[----:B--2-4-:R-:W-:Y:S11]  /*1ac0*/  @P0 BRA `(.L_x_27) ;  /* 0x00000000000c0947 */ /* 0x014ff60003800000 */
[----:B------:R-:W-:Y:S04]  /*1ad0*/  SHF.L.U32 R3, R12, 0x1f, RZ ;  /* 0x0000001f0c037819 */ /* 0x000fe800000006ff */
[----:B------:R-:W2:Y:S02]  /*1ae0*/  SYNCS.PHASECHK.TRANS64.TRYWAIT P0, [UR17+0x30], R3 ;  /* 0x00003003ff0075a7 */ /* 0x000ea40008001111 */
[----:B--2---:R-:W-:Y:S05]  /*1af0*/  @!P0 BRA `(.L_x_28) ;  /* 0x0000006c00988947 */ /* 0x004fea0003800000 */
.L_x_27:
[----:B------:R2:W-:Y:S01]  /*1b00*/  @!P3 SYNCS.ARRIVE.TRANS64 RZ, [UR17], R2 ;  /* 0x00000002ffffb9a7 */ /* 0x0005e20008000011 */
[----:B------:R-:W-:Y:S04]  /*1b10*/  BSSY.RECONVERGENT B0, `(.L_x_29) ;  /* 0x0000003000007945 */ /* 0x000fe80003800200 */
[----:B------:R-:W-:Y:S05]  /*1b20*/  @P2 BRA `(.L_x_30) ;  /* 0x0000000000042947 */ /* 0x000fea0003800000 */
[----:B------:R-:W-:Y:S05]  /*1b30*/  BPT.TRAP 0x1 ;  /* 0x000000040000795c */ /* 0x000fea0000300000 */
.L_x_30:
[----:B------:R-:W-:Y:S05]  /*1b40*/  BSYNC.RECONVERGENT B0 ;  /* 0x0000000000007941 */ /* 0x000fea0003800200 */
.L_x_29:
[----:B------:R-:W-:Y:S02]  /*1b50*/  UIADD3 UR7, UPT, UPT, UR6, 0x1, URZ ;  /* 0x0000000106077890 */ /* 0x000fe4000fffe0ff */
[----:B------:R-:W-:Y:S02]  /*1b60*/  ULEA UR16, UR6, UR4, 0xe ;  /* 0x0000000406107291 */ /* 0x000fe4000f8e70ff */
[----:B------:R-:W-:Y:S02]  /*1b70*/  UISETP.NE.AND UP0, UPT, UR7, 0x6, UPT ;  /* 0x000000060700788c */ /* 0x000fe4000bf05270 */
[----:B------:R-:W-:Y:S02]  /*1b80*/  UIADD3 UR24, UP1, UPT, UR26, 0x80, URZ ;  /* 0x000000801a187890 */ /* 0x000fe4000ff3e0ff */
[----:B------:R-:W-:Y:S02]  /*1b90*/  USEL UR9, URZ, 0x1, UP0 ;  /* 0x00000001ff097887 */ /* 0x000fe40008000000 */
[----:B------:R-:W-:Y:S02]  /*1ba0*/  USEL UR7, UR7, URZ, UP0 ;  /* 0x000000ff07077287 */ /* 0x000fe40008000000 */
[----:B------:R-:W-:Y:S02]  /*1bb0*/  USHF.L.U32 UR18, UR14, 0x7, URZ ;  /* 0x000000070e127899 */ /* 0x000fe400080006ff */
[----:B------:R-:W-:Y:S01]  /*1bc0*/  ULEA UR8, UR7, UR4, 0x3 ;  /* 0x0000000407087291 */ /* 0x000fe2000f8e18ff */
[----:B------:R-:W-:Y:S01]  /*1bd0*/  LOP3.LUT R12, R12, UR9, RZ, 0x3c, !PT ;  /* 0x000000090c0c7c12 */ /* 0x000fe2000f8e3cff */
[----:B------:R-:W-:Y:S02]  /*1be0*/  UIADD3 UR16, UPT, UPT, UR16, 0x7200, URZ ;  /* 0x0000720010107890 */ /* 0x000fe4000fffe0ff */
[----:B------:R-:W-:Y:S01]  /*1bf0*/  UIADD3.X UR25, UPT, UPT, URZ, UR27, URZ, UP1, !UPT ;  /* 0x0000001bff197290 */ /* 0x000fe20008ffe4ff */
[----:B-1----:R-:W-:Y:S01]  /*1c00*/  SHF.L.U32 R0, R12, 0x1f, RZ ;  /* 0x0000001f0c007819 */ /* 0x002fe200000006ff */
[----:B------:R-:W-:Y:S02]  /*1c10*/  UIADD3 UR22, UP0, UPT, UR26, 0x180, URZ ;  /* 0x000001801a167890 */ /* 0x000fe4000ff1e0ff */
[----:B------:R-:W-:Y:S01]  /*1c20*/  UIADD3 UR14, UPT, UPT, UR14, 0x1, URZ ;  /* 0x000000010e0e7890 */ /* 0x000fe2000fffe0ff */
[----:B------:R3:W4:Y:S01]  /*1c30*/  SYNCS.PHASECHK.TRANS64.TRYWAIT P0, [UR8+0x30], R0 ;  /* 0x00003000ff0075a7 */ /* 0x0007220008001108 */
[----:B------:R-:W-:Y:S01]  /*1c40*/  UIMAD UR8, UR6, 0x3800, UR4 ;  /* 0x00003800060878a4 */ /* 0x000fe2000f8e0204 */
[----:B------:R-:W-:Y:S01]  /*1c50*/  UMOV UR28, 0x0 ;  /* 0x00000000001c7882 */ /* 0x000fe20000000000 */
[----:B------:R-:W-:Y:S01]  /*1c60*/  UMOV UR29, 0x10000000 ;  /* 0x10000000001d7882 */ /* 0x000fe20000000000 */
[----:B------:R-:W-:Y:S01]  /*1c70*/  UMOV UR19, UR35 ;  /* 0x0000002300137c82 */ /* 0x000fe20008000000 */
[----:B------:R-:W-:Y:S01]  /*1c80*/  UMOV UR20, UR36 ;  /* 0x0000002400147c82 */ /* 0x000fe20008000000 */
[----:B------:R-:W-:Y:S01]  /*1c90*/  UIADD3 UR8, UPT, UPT, UR8, 0x1f200, URZ ;  /* 0x0001f20008087890 */ /* 0x000fe2000fffe0ff */
[----:B------:R3:W-:Y:S01]  /*1ca0*/  UTMALDG.3D [UR16], [UR24], desc[UR28] ;  /* 0x00001c10180075b4 */ /* 0x0007e20008011000 */
[----:B------:R-:W-:Y:S01]  /*1cb0*/  UIADD3.X UR23, UPT, UPT, URZ, UR27, URZ, UP0, !UPT ;  /* 0x0000001bff177290 */ /* 0x000fe200087fe4ff */
[----:B------:R-:W-:Y:S01]  /*1cc0*/  UMOV UR12, UR36 ;  /* 0x00000024000c7c82 */ /* 0x000fe20008000000 */
[----:B------:R-:W-:Y:S01]  /*1cd0*/  UMOV UR9, UR17 ;  /* 0x0000001100097c82 */ /* 0x000fe20008000000 */
[----:B------:R-:W-:Y:S01]  /*1ce0*/  UMOV UR10, UR18 ;  /* 0x00000012000a7c82 */ /* 0x000fe20008000000 */
[----:B------:R-:W-:Y:S01]  /*1cf0*/  UISETP.NE.AND UP0, UPT, UR14, UR13, UPT ;  /* 0x0000000d0e00728c */ /* 0x000fe2000bf05270 */
[----:B------:R-:W-:Y:S04]  /*1d00*/  UMOV UR6, UR7 ;  /* 0x0000000700067c82 */ /* 0x000fe80008000000 */
[----:B------:R3:W-:Y:S04]  /*1d10*/  UTMALDG.3D [UR8], [UR22], desc[UR28] ;  /* 0x00001c08160075b4 */ /* 0x0007e80008011000 */
[----:B------:R-:W-:Y:S05]  /*1d20*/  BRA.U UP0, `(.L_x_31) ;  /* 0xfffffffd005c7547 */ /* 0x000fea000b83ffff */
.L_x_26:
[C---:B------:R-:W-:Y:S01]  /*1d30*/  LEA R3, R11.reuse, UR4, 0x3 ;  /* 0x000000040b037c11 */ /* 0x040fe2000f8e18ff */
[----:B------:R-:W-:Y:S01]  /*1d40*/  NOP ;  /* 0x0000000000007918 */ /* 0x000fe20000000000 */
[----:B-1-3--:R-:W-:Y:S02]  /*1d50*/  SHF.L.U32 R0, R10, 0x1f, RZ ;  /* 0x0000001f0a007819 */ /* 0x00afe400000006ff */
[----:B------:R-:W-:Y:S02]  /*1d60*/  LEA R5, R11, UR4, 0x4 ;  /* 0x000000040b057c11 */ /* 0x000fe4000f8e20ff */
[----:B--2-4-:R-:W1:Y:S02]  /*1d70*/  SYNCS.PHASECHK.TRANS64.TRYWAIT P0, [R3+URZ+0x80], R0 ;  /* 0x00008000030075a7 */ /* 0x014e6400080011ff */
[----:B-1----:R-:W-:Y:S05]  /*1d80*/  @!P0 BRA `(.L_x_32) ;  /* 0x0000006c000c8947 */ /* 0x002fea0003800000 */
.L_x_101:
[----:B------:R-:W2:Y:S01]  /*1d90*/  LDS.128 R4, [R5+0x110] ;  /* 0x0001100005047984 */ /* 0x000ea20000000c00 */
[----:B------:R-:W-:Y:S01]  /*1da0*/  UISETP.GE.AND UP0, UPT, UR41, 0x1, UPT ;  /* 0x000000012900788c */ /* 0x000fe2000bf06270 */
[----:B------:R-:W-:Y:S01]  /*1db0*/  @!PT LDS RZ, [RZ] ;  /* 0x00000000fffff984 */ /* 0x000fe20000000800 */
[----:B------:R-:W-:Y:S01]  /*1dc0*/  @!PT LDS RZ, [RZ] ;  /* 0x00000000fffff984 */ /* 0x000fe20000000800 */
[----:B------:R-:W-:Y:S01]  /*1dd0*/  @!PT LDS RZ, [RZ] ;  /* 0x00000000fffff984 */ /* 0x000fe20000000800 */
[----:B------:R-:W-:Y:S01]  /*1de0*/  @!PT LDS RZ, [RZ] ;  /* 0x00000000fffff984 */ /* 0x000fe20000000800 */
[----:B------:R3:W-:Y:S06]  /*1df0*/  MEMBAR.ALL.CTA ;  /* 0x0000000000007992 */ /* 0x0007ec0000008000 */
[----:B---3--:R-:W3:Y:S01]  /*1e00*/  FENCE.VIEW.ASYNC.S ;  /* 0x00000000000073c6 */ /* 0x008ee20000000000 */
[----:B--2---:R-:W-:-:S13]  /*1e10*/  LOP3.LUT P0, RZ, R6, 0x1, RZ, 0xc0, !PT ;  /* 0x0000000106ff7812 */ /* 0x004fda000780c0ff */
[----:B---3--:R-:W-:Y:S01]  /*1e20*/  VOTEU.ANY UP1, P0 ;  /* 0x0000000000ff7886 */ /* 0x008fe20000020100 */
[----:B------:R-:W-:-:S13]  /*1e30*/  PLOP3.LUT P0, PT, PT, PT, UP1, 0x80, 0x8 ;  /* 0x000000000008781c */ /* 0x000fda0003f0f018 */
[----:B-1----:R-:W-:Y:S02]  /*1e40*/  @P0 LOP3.LUT R0, R5, 0xffff, RZ, 0xc0, !PT ;  /* 0x0000ffff05000812 */ /* 0x002fe400078ec0ff */
[----:B------:R-:W-:Y:S02]  /*1e50*/  @P0 MOV R2, R4 ;  /* 0x0000000400020202 */ /* 0x000fe40000000f00 */
[----:B------:R-:W-:Y:S01]  /*1e60*/  @P0 R2UR UR8, R0 ;  /* 0x00000000000802ca */ /* 0x000fe200000e0000 */
[----:B------:R-:W-:Y:S01]  /*1e70*/  VIADD R0, R3, 0x90 ;  /* 0x0000009003007836 */ /* 0x000fe20000000000 */
[----:B------:R-:W-:Y:S02]  /*1e80*/  @P0 SHF.R.U32.HI R4, RZ, 0x10, R5 ;  /* 0x00000010ff040819 */ /* 0x000fe40000011605 */
[----:B------:R-:W-:Y:S02]  /*1e90*/  @P0 R2UR UR9, R2 ;  /* 0x00000000020902ca */ /* 0x000fe400000e0000 */
[----:B------:R-:W-:-:S02]  /*1ea0*/  PRMT R0, RZ, 0x654, R0 ;  /* 0x00000654ff007816 */ /* 0x000fc40000000000 */
[----:B------:R-:W-:Y:S02]  /*1eb0*/  @P0 R2UR UR6, R4 ;  /* 0x00000000040602ca */ /* 0x000fe400000e0000 */
[----:B------:R1:W-:Y:S03]  /*1ec0*/  SYNCS.ARRIVE.TRANS64.RED.A1T0 RZ, [R0+URZ], RZ ;  /* 0x000000ff00ff79a7 */ /* 0x0003e600081004ff */
[----:B------:R-:W-:-:S04]  /*1ed0*/  @UP1 UMOV UR30, UR8 ;  /* 0x00000008001e1c82 */ /* 0x000fc80008000000 */
[----:B------:R-:W-:-:S04]  /*1ee0*/  @UP1 UMOV UR31, UR9 ;  /* 0x00000009001f1c82 */ /* 0x000fc80008000000 */
[----:B------:R-:W-:Y:S01]  /*1ef0*/  @UP1 UMOV UR36, UR6 ;  /* 0x0000000600241c82 */ /* 0x000fe20008000000 */
[----:B------:R-:W-:Y:S05]  /*1f00*/  BRA.U !UP0, `(.L_x_33) ;  /* 0x0000000108d47547 */ /* 0x000fea000b800000 */
[----:B------:R-:W2:Y:S01]  /*1f10*/  LDCU.128 UR16, c[0x0][0xb10] ;  /* 0x00016200ff1077ac */ /* 0x000ea20008000c00 */
[----:B------:R-:W3:Y:S01]  /*1f20*/  LDCU UR24, c[0x0][0xb20] ;  /* 0x00016400ff1877ac */ /* 0x000ee20008000800 */
[----:B------:R-:W4:Y:S01]  /*1f30*/  LDCU UR20, c[0x0][0xb0c] ;  /* 0x00016180ff1477ac */ /* 0x000f220008000800 */
[----:B------:R-:W5:Y:S01]  /*1f40*/  LDCU.64 UR10, c[0x0][0xb28] ;  /* 0x00016500ff0a77ac */ /* 0x000f620008000a00 */
[----:B------:R-:W-:Y:S02]  /*1f50*/  UISETP.NE.AND UP3, UPT, UR41, 0x1, UPT ;  /* 0x000000012900788c */ /* 0x000fe4000bf65270 */
[----:B--2---:R-:W-:Y:S02]  /*1f60*/  UIMAD.WIDE.U32 UR8, UR37, UR19, URZ ;  /* 0x00000013250872a5 */ /* 0x004fe4000f8e00ff */
[----:B------:R-:W-:Y:S02]  /*1f70*/  UIMAD.WIDE.U32 UR12, UR38, UR16, URZ ;  /* 0x00000010260c72a5 */ /* 0x000fe4000f8e00ff */
[----:B------:R-:W-:-:S02]  /*1f80*/  UISETP.NE.AND UP0, UPT, UR18, 0x1, UPT ;  /* 0x000000011200788c */ /* 0x000fc4000bf05270 */
[----:B------:R-:W-:Y:S01]  /*1f90*/  UIMAD.WIDE.U32 UR22, UR30, UR19, URZ ;  /* 0x000000131e1672a5 */ /* 0x000fe2000f8e00ff */
[----:B------:R-:W-:Y:S02]  /*1fa0*/  UMOV UR8, UR9 ;  /* 0x0000000900087c82 */ /* 0x000fe40008000000 */
[----:B------:R-:W-:Y:S01]  /*1fb0*/  UMOV UR6, UR13 ;  /* 0x0000000d00067c82 */ /* 0x000fe20008000000 */
[----:B---3--:R-:W-:Y:S02]  /*1fc0*/  USHF.R.U32.HI UR8, URZ, UR24, UR8 ;  /* 0x00000018ff087299 */ /* 0x008fe40008011608 */
[----:B----4-:R-:W-:Y:S02]  /*1fd0*/  UISETP.NE.AND UP2, UPT, UR20, 0x1, UPT ;  /* 0x000000011400788c */ /* 0x010fe4000bf45270 */
[----:B------:R-:W-:Y:S02]  /*1fe0*/  USHF.R.U32.HI UR6, URZ, UR17, UR6 ;  /* 0x00000011ff067299 */ /* 0x000fe40008011606 */
[----:B------:R-:W-:-:S02]  /*1ff0*/  USEL UR8, UR37, UR8, !UP0 ;  /* 0x0000000825087287 */ /* 0x000fc4000c000000 */
[----:B------:R-:W-:Y:S02]  /*2000*/  USEL UR9, UR38, UR6, !UP2 ;  /* 0x0000000626097287 */ /* 0x000fe4000d000000 */
[----:B-----5:R-:W-:Y:S01]  /*2010*/  UIMAD.WIDE.U32 UR12, UR8, UR10, URZ ;  /* 0x0000000a080c72a5 */ /* 0x020fe2000f8e00ff */
[----:B------:R-:W-:Y:S01]  /*2020*/  UMOV UR6, UR23 ;  /* 0x0000001700067c82 */ /* 0x000fe20008000000 */
[----:B------:R-:W-:Y:S02]  /*2030*/  UIMAD.WIDE.U32 UR14, UR31, UR16, URZ ;  /* 0x000000101f0e72a5 */ /* 0x000fe4000f8e00ff */
[----:B------:R-:W-:-:S03]  /*2040*/  UIMAD.WIDE.U32 UR22, UR9, UR10, URZ ;  /* 0x0000000a091672a5 */ /* 0x000fc6000f8e00ff */
[----:B------:R-:W-:Y:S01]  /*2050*/  UMOV UR12, UR13 ;  /* 0x0000000d000c7c82 */ /* 0x000fe20008000000 */
[----:B------:R-:W-:Y:S02]  /*2060*/  USHF.R.U32.HI UR6, URZ, UR24, UR6 ;  /* 0x00000018ff067299 */ /* 0x000fe40008011606 */
[----:B------:R-:W-:Y:S01]  /*2070*/  @UP3 USHF.R.U32.HI UR8, URZ, UR11, UR12 ;  /* 0x0000000bff083299 */ /* 0x000fe2000801160c */
[----:B------:R-:W-:Y:S01]  /*2080*/  UMOV UR14, UR15 ;  /* 0x0000000f000e7c82 */ /* 0x000fe20008000000 */
[----:B------:R-:W-:Y:S01]  /*2090*/  UMOV UR22, UR23 ;  /* 0x0000001700167c82 */ /* 0x000fe20008000000 */
[----:B------:R-:W-:Y:S02]  /*20a0*/  USHF.R.U32.HI UR17, URZ, UR17, UR14 ;  /* 0x00000011ff117299 */ /* 0x000fe4000801160e */
[----:B------:R-:W-:Y:S02]  /*20b0*/  USEL UR6, UR30, UR6, !UP0 ;  /* 0x000000061e067287 */ /* 0x000fe4000c000000 */
[----:B------:R-:W-:-:S02]  /*20c0*/  @UP3 USHF.R.U32.HI UR9, URZ, UR11, UR22 ;  /* 0x0000000bff093299 */ /* 0x000fc40008011616 */
[----:B------:R-:W-:Y:S02]  /*20d0*/  UIMAD UR12, UR41, UR8, URZ ;  /* 0x00000008290c72a4 */ /* 0x000fe4000f8e02ff */
[----:B------:R-:W-:Y:S02]  /*20e0*/  USEL UR8, UR31, UR17, !UP2 ;  /* 0x000000111f087287 */ /* 0x000fe4000d000000 */
[----:B------:R-:W-:Y:S02]  /*20f0*/  UIMAD UR14, UR41, UR9, URZ ;  /* 0x00000009290e72a4 */ /* 0x000fe4000f8e02ff */
[----:B------:R-:W-:Y:S02]  /*2100*/  UISETP.GE.AND UP0, UPT, UR6, UR12, UPT ;  /* 0x0000000c0600728c */ /* 0x000fe4000bf06270 */
[----:B------:R-:W-:Y:S02]  /*2110*/  UIMAD.WIDE.U32 UR12, UR6, UR10, URZ ;  /* 0x0000000a060c72a5 */ /* 0x000fe4000f8e00ff */
[----:B------:R-:W-:-:S02]  /*2120*/  UISETP.GE.OR UP0, UPT, UR8, UR14, UP0 ;  /* 0x0000000e0800728c */ /* 0x000fc40008706670 */
        /* <DEDUP_REMOVED lines=19> */
.L_x_33:
[----:B------:R-:W2:Y:S02]  /*2260*/  LDCU UR6, c[0x0][0xb30] ;  /* 0x00016600ff0677ac */ /* 0x000ea40008000800 */
[----:B--2---:R-:W-:-:S09]  /*2270*/  UISETP.NE.AND UP0, UPT, UR6, 0x1, UPT ;  /* 0x000000010600788c */ /* 0x004fd2000bf05270 */
[----:B------:R-:W-:Y:S05]  /*2280*/  BRA.U UP0, `(.L_x_34) ;  /* 0x0000000100447547 */ /* 0x000fea000b800000 */
[----:B------:R-:W2:Y:S01]  /*2290*/  LDCU.128 UR12, c[0x0][0xb10] ;  /* 0x00016200ff0c77ac */ /* 0x000ea20008000c00 */
[----:B------:R-:W3:Y:S01]  /*22a0*/  LDCU UR16, c[0x0][0xb0c] ;  /* 0x00016180ff1077ac */ /* 0x000ee20008000800 */
[----:B------:R-:W4:Y:S01]  /*22b0*/  LDCU UR17, c[0x0][0xb20] ;  /* 0x00016400ff1177ac */ /* 0x000f220008000800 */
[----:B--2---:R-:W-:Y:S02]  /*22c0*/  UIMAD.WIDE.U32 UR10, UR31, UR12, URZ ;  /* 0x0000000c1f0a72a5 */ /* 0x004fe4000f8e00ff */
[----:B------:R-:W-:Y:S02]  /*22d0*/  UIMAD.WIDE.U32 UR8, UR30, UR15, URZ ;  /* 0x0000000f1e0872a5 */ /* 0x000fe4000f8e00ff */
[----:B---3--:R-:W-:Y:S02]  /*22e0*/  UISETP.NE.AND UP2, UPT, UR16, 0x1, UPT ;  /* 0x000000011000788c */ /* 0x008fe4000bf45270 */
[----:B------:R-:W-:Y:S01]  /*22f0*/  UISETP.NE.AND UP0, UPT, UR14, 0x1, UPT ;  /* 0x000000010e00788c */ /* 0x000fe2000bf05270 */
[----:B------:R-:W-:-:S02]  /*2300*/  UMOV UR10, UR11 ;  /* 0x0000000b000a7c82 */ /* 0x000fc40008000000 */
[----:B------:R-:W-:Y:S01]  /*2310*/  UMOV UR6, UR9 ;  /* 0x0000000900067c82 */ /* 0x000fe20008000000 */
[----:B------:R-:W-:Y:S02]  /*2320*/  USHF.R.U32.HI UR10, URZ, UR13, UR10 ;  /* 0x0000000dff0a7299 */ /* 0x000fe4000801160a */
[----:B----4-:R-:W-:Y:S02]  /*2330*/  USHF.R.U32.HI UR6, URZ, UR17, UR6 ;  /* 0x00000011ff067299 */ /* 0x010fe40008011606 */
[----:B------:R-:W-:Y:S02]  /*2340*/  USEL UR8, UR31, UR10, !UP2 ;  /* 0x0000000a1f087287 */ /* 0x000fe4000d000000 */
[----:B------:R-:W-:-:S04]  /*2350*/  USEL UR6, UR30, UR6, !UP0 ;  /* 0x000000061e067287 */ /* 0x000fc8000c000000 */
[----:B------:R-:W-:Y:S02]  /*2360*/  UIADD3 UR9, UPT, UPT, UR8, -UR6, URZ ;  /* 0x8000000608097290 */ /* 0x000fe4000fffe0ff */
[----:B------:R-:W-:Y:S02]  /*2370*/  UIADD3 UR6, UPT, UPT, -UR8, UR6, URZ ;  /* 0x0000000608067290 */ /* 0x000fe4000fffe1ff */
[----:B------:R-:W-:Y:S02]  /*2380*/  UIMAD UR30, UR9, UR14, UR30 ;  /* 0x0000000e091e72a4 */ /* 0x000fe4000f8e021e */
[----:B------:R-:W-:-:S12]  /*2390*/  UIMAD UR31, UR6, UR16, UR31 ;  /* 0x00000010061f72a4 */ /* 0x000fd8000f8e021f */
.L_x_34:
[----:B------:R-:W-:Y:S01]  /*23a0*/  VIADD R11, R11, 0x1 ;  /* 0x000000010b0b7836 */ /* 0x000fe20000000000 */
[----:B------:R-:W-:Y:S02]  /*23b0*/  R2UR UR8, R251 ;  /* 0x00000000fb0872ca */ /* 0x000fe400000e0000 */
[----:B------:R-:W-:Y:S02]  /*23c0*/  R2UR UR6, R250 ;  /* 0x00000000fa0672ca */ /* 0x000fe400000e0000 */
[C---:B------:R-:W-:Y:S02]  /*23d0*/  ISETP.NE.AND P0, PT, R11.reuse, 0x2, PT ;  /* 0x000000020b00780c */ /* 0x040fe40003f05270 */
[----:B------:R-:W-:Y:S02]  /*23e0*/  PLOP3.LUT P1, PT, PT, PT, PT, 0x80, 0x8 ;  /* 0x000000000008781c */ /* 0x000fe40003f2f070 */
[----:B------:R-:W-:Y:S02]  /*23f0*/  SEL R3, RZ, 0x1, P0 ;  /* 0x00000001ff037807 */ /* 0x000fe40000000000 */
[----:B------:R-:W-:-:S02]  /*2400*/  SEL R11, R11, RZ, P0 ;  /* 0x000000ff0b0b7207 */ /* 0x000fc40000000000 */
[----:B------:R-:W-:Y:S01]  /*2410*/  LOP3.LUT R10, R10, R3, RZ, 0x3c, !PT ;  /* 0x000000030a0a7212 */ /* 0x000fe200078e3cff */
[----:B------:R-:W-:Y:S02]  /*2420*/  UIADD3 UR49, UPT, UPT, UR31, UR8, URZ ;  /* 0x000000081f317290 */ /* 0x000fe4000fffe0ff */
[----:B------:R-:W-:Y:S01]  /*2430*/  UIADD3 UR50, UPT, UPT, UR30, UR6, URZ ;  /* 0x000000061e327290 */ /* 0x000fe2000fffe0ff */
[----:B------:R-:W-:Y:S11]  /*2440*/  BRA.U UP1, `(.L_x_35) ;  /* 0xfffffff101647547 */ /* 0x000ff6000b83ffff */
[----:B------:R-:W-:Y:S01]  /*2450*/  UIADD3 UR8, UPT, UPT, UR4, 0x30, URZ ;  /* 0x0000003004087890 */ /* 0x000fe2000fffe0ff */
[----:B------:R-:W-:-:S03]  /*2460*/  SHF.L.U32 R3, R12, 0x1f, RZ ;  /* 0x0000001f0c037819 */ /* 0x000fc600000006ff */
[----:B------:R-:W-:-:S09]  /*2470*/  ULEA UR4, UR7, UR8, 0x3 ;  /* 0x0000000807047291 */ /* 0x000fd2000f8e18ff */
[----:B------:R-:W2:Y:S02]  /*2480*/  SYNCS.PHASECHK.TRANS64.TRYWAIT P0, [UR4], R3 ;  /* 0x00000003ff0075a7 */ /* 0x000ea40008001104 */
[----:B--2---:R-:W-:Y:S05]  /*2490*/  @!P0 BRA `(.L_x_36) ;  /* 0x00000064005c8947 */ /* 0x004fea0003800000 */
.L_x_103:
[----:B------:R-:W-:-:S04]  /*24a0*/  UIADD3 UR4, UPT, UPT, UR7, 0x1, URZ ;  /* 0x0000000107047890 */ /* 0x000fc8000fffe0ff */
[----:B------:R-:W-:-:S04]  /*24b0*/  UISETP.NE.AND UP0, UPT, UR4, 0x6, UPT ;  /* 0x000000060400788c */ /* 0x000fc8000bf05270 */
[----:B------:R-:W-:Y:S02]  /*24c0*/  USEL UR6, URZ, 0x1, UP0 ;  /* 0x00000001ff067887 */ /* 0x000fe40008000000 */
[----:B------:R-:W-:-:S04]  /*24d0*/  USEL UR4, UR4, URZ, UP0 ;  /* 0x000000ff04047287 */ /* 0x000fc80008000000 */
[----:B------:R-:W-:Y:S01]  /*24e0*/  ULEA UR5, UR4, UR8, 0x3 ;  /* 0x0000000804057291 */ /* 0x000fe2000f8e18ff */
[----:B------:R-:W-:-:S04]  /*24f0*/  LOP3.LUT R2, R12, UR6, RZ, 0x3c, !PT ;  /* 0x000000060c027c12 */ /* 0x000fc8000f8e3cff */
[----:B-1----:R-:W-:-:S04]  /*2500*/  SHF.L.U32 R3, R2, 0x1f, RZ ;  /* 0x0000001f02037819 */ /* 0x002fc800000006ff */
[----:B------:R-:W1:Y:S02]  /*2510*/  SYNCS.PHASECHK.TRANS64.TRYWAIT P0, [UR5], R3 ;  /* 0x00000003ff0075a7 */ /* 0x000e640008001105 */
[----:B-1----:R-:W-:Y:S05]  /*2520*/  @!P0 BRA `(.L_x_37) ;  /* 0x0000006400508947 */ /* 0x002fea0003800000 */
.L_x_105:
        /* <DEDUP_REMOVED lines=9> */
.L_x_107:
        /* <DEDUP_REMOVED lines=9> */
.L_x_109:
        /* <DEDUP_REMOVED lines=9> */
.L_x_111:
[----:B------:R-:W-:-:S04]  /*26e0*/  UIADD3 UR4, UPT, UPT, UR4, 0x1, URZ ;  /* 0x0000000104047890 */ /* 0x000fc8000fffe0ff */
[----:B------:R-:W-:-:S04]  /*26f0*/  UISETP.NE.AND UP0, UPT, UR4, 0x6, UPT ;  /* 0x000000060400788c */ /* 0x000fc8000bf05270 */
[----:B------:R-:W-:Y:S02]  /*2700*/  USEL UR5, URZ, 0x1, UP0 ;  /* 0x00000001ff057887 */ /* 0x000fe40008000000 */
[----:B------:R-:W-:-:S04]  /*2710*/  USEL UR4, UR4, URZ, UP0 ;  /* 0x000000ff04047287 */ /* 0x000fc80008000000 */
[----:B------:R-:W-:Y:S01]  /*2720*/  ULEA UR4, UR4, UR8, 0x3 ;  /* 0x0000000804047291 */ /* 0x000fe2000f8e18ff */
[----:B-1----:R-:W-:-:S04]  /*2730*/  LOP3.LUT R3, R2, UR5, RZ, 0x3c, !PT ;  /* 0x0000000502037c12 */ /* 0x002fc8000f8e3cff */
[----:B------:R-:W-:Y:S01]  /*2740*/  SHF.L.U32 R3, R3, 0x1f, RZ ;  /* 0x0000001f03037819 */ /* 0x000fe200000006ff */
[----:B------:R-:W-:-:S07]  /*2750*/  IMAD.U32 R0, RZ, RZ, UR4 ;  /* 0x00000004ff007e24 */ /* 0x000fce000f8e00ff */
.L_x_41:
[----:B-1----:R1:W2:Y:S02]  /*2760*/  SYNCS.PHASECHK.TRANS64.TRYWAIT P0, [R0+URZ], R3 ;  /* 0x00000003000075a7 */ /* 0x0022a400080011ff */
[----:B--2---:R-:W-:Y:S05]  /*2770*/  @!P0 NANOSLEEP.SYNCS 0x989680 ;  /* 0x009896800000895d */ /* 0x004fea0003900000 */
[----:B------:R-:W2:Y:S02]  /*2780*/  @!P0 SYNCS.PHASECHK.TRANS64 P0, [R0+URZ], R3 ;  /* 0x00000003000085a7 */ /* 0x000ea400080010ff */
[----:B--2---:R-:W-:Y:S05]  /*2790*/  @P0 EXIT ;  /* 0x000000000000094d */ /* 0x004fea0003800000 */
[----:B------:R-:W-:Y:S05]  /*27a0*/  BRA `(.L_x_41) ;  /* 0xfffffffc00ec7947 */ /* 0x000fea000383ffff */
.L_x_17:
[----:B------:R-:W-:-:S04]  /*27b0*/  UISETP.NE.AND UP0, UPT, UR5, URZ, UPT ;  /* 0x000000ff0500728c */ /* 0x000fc8000bf05270 */
[----:B------:R-:W-:-:S09]  /*27c0*/  UISETP.NE.OR UP0, UPT, UR22, 0x1, UP0 ;  /* 0x000000011600788c */ /* 0x000fd20008705670 */
[----:B------:R-:W-:Y:S05]  /*27d0*/  BRA.U UP0, `(.L_x_42) ;  /* 0x00000005004c7547 */ /* 0x000fea000b800000 */
[----:B------:R-:W-:Y:S01]  /*27e0*/  HFMA2 R10, -RZ, RZ, 0, 0 ;  /* 0x00000000ff0a7431 */ /* 0x000fe200000001ff */
[----:B------:R-:W-:Y:S01]  /*27f0*/  UMOV UR6, 0x400 ;  /* 0x0000040000067882 */ /* 0x000fe20000000000 */
[----:B------:R-:W-:Y:S01]  /*2800*/  ISETP.NE.AND P2, PT, R235, RZ, PT ;  /* 0x000000ffeb00720c */ /* 0x000fe20003f45270 */
[----:B------:R-:W-:Y:S01]  /*2810*/  IMAD.MOV.U32 R11, RZ, RZ, 0x1 ;  /* 0x00000001ff0b7424 */ /* 0x000fe200078e00ff */
[----:B------:R-:W-:Y:S01]  /*2820*/  CS2R R8, SRZ ;  /* 0x0000000000087805 */ /* 0x000fe2000001ff00 */
[----:B------:R-:W-:Y:S01]  /*2830*/  IMAD.MOV.U32 R3, RZ, RZ, RZ ;  /* 0x000000ffff037224 */ /* 0x000fe200078e00ff */
[----:B------:R-:W-:-:S03]  /*2840*/  ULEA UR6, UR5, UR6, 0x18 ;  /* 0x0000000605067291 */ /* 0x000fc6000f8ec0ff */
[----:B------:R-:W-:-:S09]  /*2850*/  UMOV UR5, URZ ;  /* 0x000000ff00057c82 */ /* 0x000fd20008000000 */
.L_x_46:
[----:B------:R-:W-:Y:S02]  /*2860*/  LEA R0, R3, UR6, 0x3 ;  /* 0x0000000603007c11 */ /* 0x000fe4000f8e18ff */
[----:B------:R-:W-:-:S03]  /*2870*/  SHF.L.U32 R5, R8, 0x1f, RZ ;  /* 0x0000001f08057819 */ /* 0x000fc600000006ff */
[----:B------:R-:W-:Y:S01]  /*2880*/  VIADD R4, R0, 0xf0 ;  /* 0x000000f000047836 */ /* 0x000fe20000000000 */
[----:B------:R-:W2:Y:S02]  /*2890*/  SYNCS.PHASECHK.TRANS64.TRYWAIT P0, [R0+URZ+0xe0], R5 ;  /* 0x0000e005000075a7 */ /* 0x000ea400080011ff */
[----:B--2---:R-:W-:Y:S05]  /*28a0*/  @!P0 BRA `(.L_x_43) ;  /* 0x0000006000d08947 */ /* 0x004fea0003800000 */
.L_x_112:
[----:B------:R-:W-:Y:S01]  /*28b0*/  ULEA UR4, UR5, UR6, 0x3 ;  /* 0x0000000605047291 */ /* 0x000fe2000f8e18ff */
[----:B------:R-:W-:Y:S01]  /*28c0*/  PRMT R4, RZ, 0x654, R4 ;  /* 0x00000654ff047816 */ /* 0x000fe20000000004 */
[----:B--2---:R-:W-:Y:S01]  /*28d0*/  @!P2 IMAD.MOV.U32 R5, RZ, RZ, 0x10 ;  /* 0x00000010ff05a424 */ /* 0x004fe200078e00ff */
[----:B------:R-:W-:Y:S01]  /*28e0*/  SHF.L.U32 R7, R11, 0x1f, RZ ;  /* 0x0000001f0b077819 */ /* 0x000fe200000006ff */
[----:B------:R-:W-:Y:S01]  /*28f0*/  UIADD3 UR7, UPT, UPT, UR4, 0x80, URZ ;  /* 0x0000008004077890 */ /* 0x000fe2000fffe0ff */
[----:B------:R2:W-:Y:S05]  /*2900*/  SYNCS.ARRIVE.TRANS64.RED.A1T0 RZ, [R4+URZ], RZ ;  /* 0x000000ff04ff79a7 */ /* 0x0005ea00081004ff */
[----:B------:R-:W-:Y:S01]  /*2910*/  IMAD.U32 R0, RZ, RZ, UR7 ;  /* 0x00000007ff007e24 */ /* 0x000fe2000f8e00ff */
[----:B------:R-:W3:Y:S04]  /*2920*/  SYNCS.PHASECHK.TRANS64.TRYWAIT P0, [UR4+0x90], R7 ;  /* 0x00009007ff0075a7 */ /* 0x000ee80008001104 */
[----:B------:R-:W-:Y:S01]  /*2930*/  PRMT R13, R235, 0x654, R0 ;  /* 0x00000654eb0d7816 */ /* 0x000fe20000000000 */
[----:B--23--:R-:W-:Y:S06]  /*2940*/  @!P0 BRA `(.L_x_44) ;  /* 0x0000006000bc8947 */ /* 0x00cfec0003800000 */
.L_x_114:
[----:B------:R-:W-:Y:S01]  /*2950*/  ULEA UR8, UR5, UR6, 0x4 ;  /* 0x0000000605087291 */ /* 0x000fe2000f8e20ff */
[----:B------:R-:W-:Y:S01]  /*2960*/  SEL R2, R13, R2, !P2 ;  /* 0x000000020d027207 */ /* 0x000fe20005000000 */
[----:B------:R-:W-:Y:S01]  /*2970*/  UIADD3 UR9, UPT, UPT, UR4, 0x80, URZ ;  /* 0x0000008004097890 */ /* 0x000fe2000fffe0ff */
[----:B--2---:R-:W-:Y:S01]  /*2980*/  LEA R0, R10, UR6, 0x3 ;  /* 0x000000060a007c11 */ /* 0x004fe2000f8e18ff */
[----:B------:R-:W-:Y:S01]  /*2990*/  UIADD3 UR8, UPT, UPT, UR8, 0x110, URZ ;  /* 0x0000011008087890 */ /* 0x000fe2000fffe0ff */
[----:B------:R2:W-:Y:S01]  /*29a0*/  @!P2 SYNCS.ARRIVE.TRANS64.RED RZ, [R2+URZ], R5 ;  /* 0x0000000502ffa9a7 */ /* 0x0005e200080004ff */
[----:B------:R-:W-:Y:S01]  /*29b0*/  UIADD3 UR4, UPT, UPT, UR5, 0x1, URZ ;  /* 0x0000000105047890 */ /* 0x000fe2000fffe0ff */
[----:B------:R-:W-:-:S03]  /*29c0*/  VIADD R3, R3, 0x1 ;  /* 0x0000000103037836 */ /* 0x000fc60000000000 */
[----:B------:R-:W-:Y:S02]  /*29d0*/  UISETP.NE.AND UP0, UPT, UR4, 0x2, UPT ;  /* 0x000000020400788c */ /* 0x000fe4000bf05270 */
[----:B------:R-:W-:Y:S01]  /*29e0*/  ISETP.NE.AND P0, PT, R3, 0x2, PT ;  /* 0x000000020300780c */ /* 0x000fe20003f05270 */
[----:B------:R-:W-:Y:S06]  /*29f0*/  UGETNEXTWORKID.BROADCAST [UR8], [UR9] ;  /* 0x00000000080073ca */ /* 0x000fec0008000100 */
[----:B------:R-:W-:Y:S02]  /*2a00*/  USEL UR7, URZ, 0x1, UP0 ;  /* 0x00000001ff077887 */ /* 0x000fe40008000000 */
[----:B------:R-:W-:-:S04]  /*2a10*/  USEL UR5, UR4, URZ, UP0 ;  /* 0x000000ff04057287 */ /* 0x000fc80008000000 */
[----:B------:R-:W-:Y:S02]  /*2a20*/  LOP3.LUT R11, R11, UR7, RZ, 0x3c, !PT ;  /* 0x000000070b0b7c12 */ /* 0x000fe4000f8e3cff */
[----:B--2---:R-:W-:-:S04]  /*2a30*/  SHF.L.U32 R5, R9, 0x1f, RZ ;  /* 0x0000001f09057819 */ /* 0x004fc800000006ff */
[----:B------:R-:W2:Y:S02]  /*2a40*/  SYNCS.PHASECHK.TRANS64.TRYWAIT P1, [R0+URZ+0x80], R5 ;  /* 0x00008005000075a7 */ /* 0x000ea400080211ff */
[----:B--2---:R-:W-:Y:S05]  /*2a50*/  @!P1 BRA `(.L_x_45) ;  /* 0x0000006000909947 */ /* 0x004fea0003800000 */
.L_x_115:
[----:B------:R-:W-:Y:S01]  /*2a60*/  LEA R4, R10, UR6, 0x4 ;  /* 0x000000060a047c11 */ /* 0x000fe2000f8e20ff */
[----:B--2---:R-:W-:Y:S01]  /*2a70*/  VIADD R0, R0, 0x90 ;  /* 0x0000009000007836 */ /* 0x004fe20000000000 */
[----:B------:R-:W-:Y:S01]  /*2a80*/  SEL R3, R3, RZ, P0 ;  /* 0x000000ff03037207 */ /* 0x000fe20000000000 */
[----:B------:R-:W-:-:S03]  /*2a90*/  VIADD R10, R10, 0x1 ;  /* 0x000000010a0a7836 */ /* 0x000fc60000000000 */
[----:B------:R-:W2:Y:S01]  /*2aa0*/  LDS.128 R4, [R4+0x110] ;  /* 0x0001100004047984 */ /* 0x000ea20000000c00 */
[----:B------:R-:W-:Y:S02]  /*2ab0*/  PRMT R0, RZ, 0x654, R0 ;  /* 0x00000654ff007816 */ /* 0x000fe40000000000 */
[C---:B------:R-:W-:Y:S01]  /*2ac0*/  ISETP.NE.AND P1, PT, R10.reuse, 0x2, PT ;  /* 0x000000020a00780c */ /* 0x040fe20003f25270 */
[----:B------:R-:W-:Y:S01]  /*2ad0*/  @!PT LDS RZ, [RZ] ;  /* 0x00000000fffff984 */ /* 0x000fe20000000800 */
[----:B------:R-:W-:Y:S01]  /*2ae0*/  @!PT LDS RZ, [RZ] ;  /* 0x00000000fffff984 */ /* 0x000fe20000000800 */
[----:B------:R-:W-:Y:S01]  /*2af0*/  @!PT LDS RZ, [RZ] ;  /* 0x00000000fffff984 */ /* 0x000fe20000000800 */
[----:B------:R-:W-:Y:S01]  /*2b00*/  @!PT LDS RZ, [RZ] ;  /* 0x00000000fffff984 */ /* 0x000fe20000000800 */
[----:B------:R3:W-:Y:S06]  /*2b10*/  MEMBAR.ALL.CTA ;  /* 0x0000000000007992 */ /* 0x0007ec0000008000 */
[----:B---3--:R-:W3:Y:S01]  /*2b20*/  FENCE.VIEW.ASYNC.S ;  /* 0x00000000000073c6 */ /* 0x008ee20000000000 */
[----:B------:R-:W-:Y:S01]  /*2b30*/  SEL R10, R10, RZ, P1 ;  /* 0x000000ff0a0a7207 */ /* 0x000fe20000800000 */
[----:B---3--:R3:W-:Y:S01]  /*2b40*/  SYNCS.ARRIVE.TRANS64.RED.A1T0 RZ, [R0+URZ], RZ ;  /* 0x000000ff00ff79a7 */ /* 0x0087e200081004ff */
[----:B--2---:R-:W-:-:S02]  /*2b50*/  LOP3.LUT P3, RZ, R6, 0x1, RZ, 0xc0, !PT ;  /* 0x0000000106ff7812 */ /* 0x004fc4000786c0ff */
[----:B------:R-:W-:-:S04]  /*2b60*/  SEL R5, RZ, 0x1, P0 ;  /* 0x00000001ff057807 */ /* 0x000fc80000000000 */
[----:B------:R-:W-:Y:S02]  /*2b70*/  LOP3.LUT R8, R8, R5, RZ, 0x3c, !PT ;  /* 0x0000000508087212 */ /* 0x000fe400078e3cff */
[----:B---3--:R-:W-:-:S04]  /*2b80*/  SEL R0, RZ, 0x1, P1 ;  /* 0x00000001ff007807 */ /* 0x008fc80000800000 */
[----:B------:R-:W-:Y:S01]  /*2b90*/  LOP3.LUT R9, R9, R0, RZ, 0x3c, !PT ;  /* 0x0000000009097212 */ /* 0x000fe200078e3cff */
[----:B------:R-:W-:Y:S06]  /*2ba0*/  @P3 BRA `(.L_x_46) ;  /* 0xfffffffc002c3947 */ /* 0x000fec000383ffff */
[----:B------:R-:W-:Y:S01]  /*2bb0*/  ULEA UR4, UR5, UR6, 0x3 ;  /* 0x0000000605047291 */ /* 0x000fe2000f8e18ff */
[----:B------:R-:W-:-:S08]  /*2bc0*/  SHF.L.U32 R3, R11, 0x1f, RZ ;  /* 0x0000001f0b037819 */ /* 0x000fd000000006ff */
[----:B------:R-:W2:Y:S02]  /*2bd0*/  SYNCS.PHASECHK.TRANS64 P0, [UR4+0x90], R3 ;  /* 0x00009003ff0075a7 */ /* 0x000ea40008001004 */
[----:B--2---:R-:W-:Y:S05]  /*2be0*/  @P0 BRA `(.L_x_47) ;  /* 0x0000000000080947 */ /* 0x004fea0003800000 */
[----:B------:R-:W2:Y:S02]  /*2bf0*/  SYNCS.PHASECHK.TRANS64.TRYWAIT P0, [UR4+0x90], R3 ;  /* 0x00009003ff0075a7 */ /* 0x000ea40008001104 */
[----:B--2---:R-:W-:Y:S05]  /*2c00*/  @!P0 BRA `(.L_x_48) ;  /* 0x0000006000388947 */ /* 0x004fea0003800000 */
.L_x_47:
[----:B------:R-:W-:-:S04]  /*2c10*/  UIADD3 UR7, UPT, UPT, UR5, 0x1, URZ ;  /* 0x0000000105077890 */ /* 0x000fc8000fffe0ff */
[----:B------:R-:W-:-:S04]  /*2c20*/  UISETP.NE.AND UP0, UPT, UR7, 0x2, UPT ;  /* 0x000000020700788c */ /* 0x000fc8000bf05270 */
[----:B------:R-:W-:Y:S02]  /*2c30*/  USEL UR8, URZ, 0x1, UP0 ;  /* 0x00000001ff087887 */ /* 0x000fe40008000000 */
[----:B------:R-:W-:-:S04]  /*2c40*/  USEL UR7, UR7, URZ, UP0 ;  /* 0x000000ff07077287 */ /* 0x000fc80008000000 */
[----:B------:R-:W-:Y:S01]  /*2c50*/  ULEA UR7, UR7, UR6, 0x3 ;  /* 0x0000000607077291 */ /* 0x000fe2000f8e18ff */
[----:B--2---:R-:W-:-:S04]  /*2c60*/  LOP3.LUT R3, R11, UR8, RZ, 0x3c, !PT ;  /* 0x000000080b037c12 */ /* 0x004fc8000f8e3cff */
[----:B------:R-:W-:-:S04]  /*2c70*/  SHF.L.U32 R0, R3, 0x1f, RZ ;  /* 0x0000001f03007819 */ /* 0x000fc800000006ff */
[----:B------:R-:W2:Y:S02]  /*2c80*/  SYNCS.PHASECHK.TRANS64 P0, [UR7+0x90], R0 ;  /* 0x00009000ff0075a7 */ /* 0x000ea40008001007 */
[----:B-12---:R-:W-:Y:S05]  /*2c90*/  @P0 EXIT ;  /* 0x000000000000094d */ /* 0x006fea0003800000 */
[----:B------:R-:W-:Y:S02]  /*2ca0*/  SHF.L.U32 R3, R3, 0x1f, RZ ;  /* 0x0000001f03037819 */ /* 0x000fe400000006ff */
[----:B------:R-:W-:-:S07]  /*2cb0*/  MOV R0, UR7 ;  /* 0x0000000700007c02 */ /* 0x000fce0008000f00 */
.L_x_49:
[----:B-1----:R1:W2:Y:S02]  /*2cc0*/  SYNCS.PHASECHK.TRANS64.TRYWAIT P0, [R0+URZ+0x90], R3 ;  /* 0x00009003000075a7 */ /* 0x0022a400080011ff */
[----:B--2---:R-:W-:Y:S05]  /*2cd0*/  @!P0 NANOSLEEP.SYNCS 0x989680 ;  /* 0x009896800000895d */ /* 0x004fea0003900000 */
[----:B------:R-:W2:Y:S02]  /*2ce0*/  @!P0 SYNCS.PHASECHK.TRANS64 P0, [R0+URZ+0x90], R3 ;  /* 0x00009003000085a7 */ /* 0x000ea400080010ff */
[----:B--2---:R-:W-:Y:S05]  /*2cf0*/  @P0 EXIT ;  /* 0x000000000000094d */ /* 0x004fea0003800000 */
[----:B------:R-:W-:Y:S05]  /*2d00*/  BRA `(.L_x_49) ;  /* 0xfffffffc00ec7947 */ /* 0x000fea000383ffff */
.L_x_42:
[----:B------:R-:W-:-:S09]  /*2d10*/  UISETP.NE.AND UP0, UPT, UR22, URZ, UPT ;  /* 0x000000ff1600728c */ /* 0x000fd2000bf05270 */
[----:B------:R-:W-:Y:S05]  /*2d20*/  BRA.U UP0, `(.L_x_50) ;  /* 0x0000000d00b47547 */ /* 0x000fea000b800000 */
[----:B------:R-:W-:Y:S01]  /*2d30*/  UMOV UR4, 0x40 ;  /* 0x0000004000047882 */ /* 0x000fe20000000000 */
[----:B------:R-:W-:Y:S01]  /*2d40*/  NOP ;  /* 0x0000000000007918 */ /* 0x000fe20000000000 */
[----:B------:R-:W-:-:S03]  /*2d50*/  ULEA UR6, UR5, UR4, 0x18 ;  /* 0x0000000405067291 */ /* 0x000fc6000f8ec0ff */
[----:B------:R-:W-:Y:S02]  /*2d60*/  UMOV UR4, 0x400 ;  /* 0x0000040000047882 */ /* 0x000fe40000000000 */
[----:B------:R-:W-:-:S04]  /*2d70*/  ULEA UR5, UR5, UR4, 0x18 ;  /* 0x0000000405057291 */ /* 0x000fc8000f8ec0ff */
[----:B------:R-:W2:Y:S02]  /*2d80*/  LDS.U8 R0, [UR6+0x1c] ;  /* 0x00001c06ff007984 */ /* 0x000ea40008000000 */
[----:B--2---:R-:W-:-:S13]  /*2d90*/  ISETP.NE.AND P0, PT, R0, RZ, PT ;  /* 0x000000ff0000720c */ /* 0x004fda0003f05270 */
[----:B------:R-:W-:Y:S05]  /*2da0*/  @P0 BRA `(.L_x_51) ;  /* 0x0000000000580947 */ /* 0x000fea0003800000 */
[----:B------:R-:W-:-:S13]  /*2db0*/  ELECT P0, URZ, PT ;  /* 0x0000000000ff782f */ /* 0x000fda0003800000 */
[----:B------:R-:W-:Y:S05]  /*2dc0*/  @!P0 BRA `(.L_x_52) ;  /* 0x0000000000608947 */ /* 0x000fea0003800000 */
[----:B------:R-:W-:Y:S01]  /*2dd0*/  UMOV UR4, 0x10 ;  /* 0x0000001000047882 */ /* 0x000fe20000000000 */
[----:B------:R-:W-:Y:S01]  /*2de0*/  HFMA2 R0, -RZ, RZ, 0, 5.9604644775390625e-08 ;  /* 0x00000001ff007431 */ /* 0x000fe200000001ff */
[----:B------:R-:W-:-:S03]  /*2df0*/  MOV R2, 0xffff ;  /* 0x0000ffff00027802 */ /* 0x000fc60000000f00 */
[----:B------:R-:W-:Y:S04]  /*2e00*/  DEPBAR.LE SB2, 0x36 ;  /* 0x0000ad800000791a */ /* 0x000fe80000000000 */
[----:B------:R-:W2:Y:S02]  /*2e10*/  UTCATOMSWS.FIND_AND_SET.ALIGN UP0, UR4, UR4 ;  /* 0x00000004000475e3 */ /* 0x000ea40008000800 */
[----:B--2---:R-:W-:Y:S01]  /*2e20*/  MOV R3, UR4 ;  /* 0x0000000400037c02 */ /* 0x004fe20008000f00 */
[----:B------:R-:W-:Y:S06]  /*2e30*/  BRA.U UP0, `(.L_x_53) ;  /* 0x0000000100187547 */ /* 0x000fec000b800000 */
.L_x_54:
[----:B------:R-:W-:Y:S05]  /*2e40*/  NANOSLEEP 0x64 ;  /* 0x000000640000795d */ /* 0x000fea0003800000 */
[----:B------:R-:W-:-:S05]  /*2e50*/  UMOV UR4, 0x10 ;  /* 0x0000001000047882 */ /* 0x000fca0000000000 */
[----:B------:R-:W-:Y:S04]  /*2e60*/  DEPBAR.LE SB2, 0x36 ;  /* 0x0000ad800000791a */ /* 0x000fe80000000000 */
[----:B------:R-:W2:Y:S02]  /*2e70*/  UTCATOMSWS.FIND_AND_SET.ALIGN UP0, UR4, UR4 ;  /* 0x00000004000475e3 */ /* 0x000ea40008000800 */
[----:B--2---:R-:W-:Y:S01]  /*2e80*/  MOV R3, UR4 ;  /* 0x0000000400037c02 */ /* 0x004fe20008000f00 */
[----:B------:R-:W-:Y:S05]  /*2e90*/  BRA.U !UP0, `(.L_x_54) ;  /* 0xfffffffd08e87547 */ /* 0x000fea000b83ffff */
.L_x_53:
[-C--:B------:R-:W-:Y:S02]  /*2ea0*/  SHF.L.U32 R2, R2, R3.reuse, RZ ;  /* 0x0000000302027219 */ /* 0x080fe400000006ff */
[----:B------:R-:W-:Y:S01]  /*2eb0*/  SHF.L.U32 R0, R0, R3, RZ ;  /* 0x0000000300007219 */ /* 0x000fe200000006ff */
[----:B------:R-:W-:Y:S02]  /*2ec0*/  IMAD.SHL.U32 R3, R3, 0x20, RZ ;  /* 0x0000002003037824 */ /* 0x000fe400078e00ff */
[----:B------:R2:W-:Y:S04]  /*2ed0*/  ATOMS.OR RZ, [UR6+0x14], R2 ;  /* 0x00001402ffff798c */ /* 0x0005e8000b000006 */
[----:B------:R2:W-:Y:S04]  /*2ee0*/  ATOMS.OR RZ, [UR6+0x18], R0 ;  /* 0x00001800ffff798c */ /* 0x0005e8000b000006 */
[----:B------:R2:W-:Y:S01]  /*2ef0*/  STS [UR5+0x130], R3 ;  /* 0x00013003ff007988 */ /* 0x0005e20008000805 */
[----:B------:R-:W-:Y:S05]  /*2f00*/  BRA `(.L_x_52) ;  /* 0x0000000000107947 */ /* 0x000fea0003800000 */
.L_x_51:
[----:B------:R-:W-:Y:S02]  /*2f10*/  MOV R0, 0xffffffff ;  /* 0xffffffff00007802 */ /* 0x000fe40000000f00 */
[----:B------:R-:W-:-:S03]  /*2f20*/  MOV R2, 0x2f50 ;  /* 0x00002f5000027802 */ /* 0x000fc60000000f00 */
[----:B------:R2:W-:Y:S04]  /*2f30*/  STS [UR5+0x130], R0 ;  /* 0x00013000ff007988 */ /* 0x0005e80008000805 */
[----:B-12---:R-:W-:Y:S05]  /*2f40*/  CALL.REL.NOINC `($__internal_1_$__cuda_sm10x_tcgen05_guardrail_trap_phase_invalid_during_alloc) ;  /* 0x0000006000bc7944 */ /* 0x006fea0003c00000 */
.L_x_52:
[----:B------:R-:W-:Y:S05]  /*2f50*/  WARPSYNC.ALL ;  /* 0x0000000000007948 */ /* 0x000fea0003800000 */
[----:B------:R-:W3:Y:S01]  /*2f60*/  S2UR UR4, SR_CgaCtaId ;  /* 0x00000000000479c3 */ /* 0x000ee20000008800 */
[----:B------:R-:W-:Y:S01]  /*2f70*/  UMOV UR27, 0x400 ;  /* 0x00000400001b7882 */ /* 0x000fe20000000000 */
[----:B------:R-:W-:-:S06]  /*2f80*/  NOP ;  /* 0x0000000000007918 */ /* 0x000fcc0000000000 */
[----:B------:R-:W-:Y:S06]  /*2f90*/  BAR.ARV 0x6, 0xa0 ;  /* 0x0182800000007b1d */ /* 0x000fec0000002000 */
[----:B------:R-:W4:Y:S01]  /*2fa0*/  LDCU UR6, c[0x0][0x38c] ;  /* 0x00007180ff0677ac */ /* 0x000f220008000800 */
[----:B------:R-:W-:Y:S01]  /*2fb0*/  IMAD.MOV.U32 R11, RZ, RZ, 0x1 ;  /* 0x00000001ff0b7424 */ /* 0x000fe200078e00ff */
[----:B------:R-:W-:Y:S01]  /*2fc0*/  CS2R R8, SRZ ;  /* 0x0000000000087805 */ /* 0x000fe2000001ff00 */
[----:B------:R-:W-:Y:S01]  /*2fd0*/  IMAD.MOV.U32 R10, RZ, RZ, RZ ;  /* 0x000000ffff0a7224 */ /* 0x000fe200078e00ff */
[----:B------:R-:W-:Y:S01]  /*2fe0*/  UMOV UR30, URZ ;  /* 0x000000ff001e7c82 */ /* 0x000fe20008000000 */
[----:B------:R-:W-:Y:S01]  /*2ff0*/  UMOV UR23, URZ ;  /* 0x000000ff00177c82 */ /* 0x000fe20008000000 */
[----:B------:R-:W-:Y:S01]  /*3000*/  UMOV UR38, 0x0 ;  /* 0x0000000000267882 */ /* 0x000fe20000000000 */
[----:B------:R-:W-:Y:S01]  /*3010*/  UMOV UR39, 0x81c04a0 ;  /* 0x081c04a000277882 */ /* 0x000fe20000000000 */
[----:B------:R-:W-:Y:S01]  /*3020*/  UMOV UR36, 0x0 ;  /* 0x0000000000247882 */ /* 0x000fe20000000000 */
[----:B------:R-:W-:Y:S01]  /*3030*/  UMOV UR37, 0x81c04a0 ;  /* 0x081c04a000257882 */ /* 0x000fe20000000000 */
[----:B---3--:R-:W-:Y:S01]  /*3040*/  ULEA UR27, UR4, UR27, 0x18 ;  /* 0x0000001b041b7291 */ /* 0x008fe2000f8ec0ff */
[----:B------:R-:W3:Y:S03]  /*3050*/  LDCU UR4, c[0x0][0x38c] ;  /* 0x00007180ff0477ac */ /* 0x000ee60008000800 */
[----:B------:R-:W-:-:S02]  /*3060*/  UIADD3 UR5, UPT, UPT, UR27, 0x7200, URZ ;  /* 0x000072001b057890 */ /* 0x000fc4000fffe0ff */
[----:B----4-:R-:W-:-:S03]  /*3070*/  UISETP.GE.AND UP4, UPT, UR6, 0x1, UPT ;  /* 0x000000010600788c */ /* 0x010fc6000bf86270 */
[----:B--2---:R-:W1:Y:S01]  /*3080*/  LDS R0, [UR27+0x130] ;  /* 0x0001301bff007984 */ /* 0x004e620008000800 */
[----:B------:R-:W-:Y:S01]  /*3090*/  USHF.R.U32.HI UR5, URZ, 0x4, UR5 ;  /* 0x00000004ff057899 */ /* 0x000fe20008011605 */
[----:B------:R-:W-:Y:S01]  /*30a0*/  UMOV UR34, 0x0 ;  /* 0x0000000000227882 */ /* 0x000fe20000000000 */
[----:B------:R-:W-:Y:S02]  /*30b0*/  UMOV UR35, 0x81c04a0 ;  /* 0x081c04a000237882 */ /* 0x000fe40000000000 */
[----:B------:R-:W-:Y:S01]  /*30c0*/  ULOP3.LUT UR5, UR5, 0x3fff, URZ, 0xc0, !UPT ;  /* 0x00003fff05057892 */ /* 0x000fe2000f8ec0ff */
[----:B------:R-:W-:Y:S01]  /*30d0*/  UMOV UR32, 0x0 ;  /* 0x0000000000207882 */ /* 0x000fe20000000000 */
[----:B------:R-:W-:Y:S02]  /*30e0*/  UMOV UR33, 0x81c04a0 ;  /* 0x081c04a000217882 */ /* 0x000fe40000000000 */
[----:B------:R-:W-:Y:S02]  /*30f0*/  ULOP3.LUT UR28, UR5, 0x10000, URZ, 0xfc, !UPT ;  /* 0x00010000051c7892 */ /* 0x000fe4000f8efcff */
[----:B---3--:R-:W-:-:S04]  /*3100*/  UIADD3 UR4, UPT, UPT, UR4, 0x7f, URZ ;  /* 0x0000007f04047890 */ /* 0x008fc8000fffe0ff */
[----:B------:R-:W-:-:S04]  /*3110*/  USHF.R.S32.HI UR31, URZ, 0x1f, UR4 ;  /* 0x0000001fff1f7899 */ /* 0x000fc80008011404 */
[----:B------:R-:W-:Y:S02]  /*3120*/  ULEA.HI UR31, UR31, UR4, URZ, 0x7 ;  /* 0x000000041f1f7291 */ /* 0x000fe4000f8f38ff */
[----:B------:R-:W-:Y:S02]  /*3130*/  UIADD3 UR4, UPT, UPT, UR27, 0x1f200, URZ ;  /* 0x0001f2001b047890 */ /* 0x000fe4000fffe0ff */
[----:B------:R-:W-:Y:S02]  /*3140*/  USHF.R.S32.HI UR31, URZ, 0x7, UR31 ;  /* 0x00000007ff1f7899 */ /* 0x000fe4000801141f */
[----:B------:R-:W-:Y:S02]  /*3150*/  USHF.R.U32.HI UR4, URZ, 0x4, UR4 ;  /* 0x00000004ff047899 */ /* 0x000fe40008011604 */
[----:B------:R-:W-:Y:S02]  /*3160*/  UISETP.LT.AND UP0, UPT, UR31, 0x1, UPT ;  /* 0x000000011f00788c */ /* 0x000fe4000bf01270 */
[----:B------:R-:W-:-:S02]  /*3170*/  ULOP3.LUT UR4, UR4, 0x3fff, URZ, 0xc0, !UPT ;  /* 0x00003fff04047892 */ /* 0x000fc4000f8ec0ff */
[----:B------:R-:W-:Y:S02]  /*3180*/  USEL UR40, UR31, 0x1, !UP0 ;  /* 0x000000011f287887 */ /* 0x000fe4000c000000 */
[----:B------:R-:W-:Y:S02]  /*3190*/  ULOP3.LUT UR4, UR4, 0x10000, URZ, 0xfc, !UPT ;  /* 0x0001000004047892 */ /* 0x000fe4000f8efcff */
[----:B------:R-:W-:Y:S01]  /*31a0*/  UIADD3 UR40, UPT, UPT, -UR40, URZ, URZ ;  /* 0x000000ff28287290 */ /* 0x000fe2000fffe1ff */
[----:B-1----:R-:W-:-:S15]  /*31b0*/  R2UR UR41, R0 ;  /* 0x00000000002972ca */ /* 0x002fde00000e0000 */
.L_x_61:
[----:B------:R-:W-:Y:S02]  /*31c0*/  LEA R0, R10, UR27, 0x3 ;  /* 0x0000001b0a007c11 */ /* 0x000fe4000f8e18ff */
[----:B------:R-:W-:Y:S02]  /*31d0*/  SHF.L.U32 R5, R9, 0x1f, RZ ;  /* 0x0000001f09057819 */ /* 0x000fe400000006ff */
[----:B------:R-:W-:Y:S01]  /*31e0*/  PLOP3.LUT P0, PT, PT, PT, UP4, 0x80, 0x8 ;  /* 0x000000000008781c */ /* 0x000fe20003f0f048 */
[----:B------:R-:W-:Y:S01]  /*31f0*/  VIADD R3, R0, 0x90 ;  /* 0x0000009000037836 */ /* 0x000fe20000000000 */
[----:B-1----:R-:W1:Y:S02]  /*3200*/  SYNCS.PHASECHK.TRANS64.TRYWAIT P1, [R0+URZ+0x80], R5 ;  /* 0x00008005000075a7 */ /* 0x002e6400080211ff */
[----:B-1-3--:R-:W-:Y:S09]  /*3210*/  @!P1 BRA `(.L_x_55) ;  /* 0x0000005800cc9947 */ /* 0x00aff20003800000 */
.L_x_117:
[----:B------:R-:W-:Y:S01]  /*3220*/  LEA R4, R10, UR27, 0x4 ;  /* 0x0000001b0a047c11 */ /* 0x000fe2000f8e20ff */
[----:B------:R-:W-:Y:S01]  /*3230*/  @UP4 ULEA UR5, UR23, UR27, 0x3 ;  /* 0x0000001b17054291 */ /* 0x000fe2000f8e18ff */
[----:B------:R-:W-:Y:S01]  /*3240*/  PLOP3.LUT P2, PT, PT, PT, PT, 0x80, 0x8 ;  /* 0x000000000008781c */ /* 0x000fe20003f4f070 */
[----:B------:R-:W-:Y:S01]  /*3250*/  ULEA UR29, UR30, UR27, 0x3 ;  /* 0x0000001b1e1d7291 */ /* 0x000fe2000f8e18ff */
[----:B------:R-:W-:Y:S01]  /*3260*/  PRMT R3, RZ, 0x654, R3 ;  /* 0x00000654ff037816 */ /* 0x000fe20000000003 */
[----:B------:R-:W-:Y:S01]  /*3270*/  UIMAD UR22, UR30, 0x70, UR41 ;  /* 0x000000701e1678a4 */ /* 0x000fe2000f8e0229 */
[----:B-1----:R-:W1:Y:S01]  /*3280*/  LDS.128 R4, [R4+0x110] ;  /* 0x0001100004047984 */ /* 0x002e620000000c00 */
[----:B------:R-:W-:Y:S02]  /*3290*/  @P0 SHF.L.U32 R2, R8, 0x1f, RZ ;  /* 0x0000001f08020819 */ /* 0x000fe400000006ff */
[----:B------:R-:W-:Y:S01]  /*32a0*/  SHF.L.U32 R0, R11, 0x1f, RZ ;  /* 0x0000001f0b007819 */ /* 0x000fe200000006ff */
[----:B------:R-:W-:Y:S01]  /*32b0*/  @!PT LDS RZ, [RZ] ;  /* 0x00000000fffff984 */ /* 0x000fe20000000800 */
[----:B------:R-:W-:Y:S01]  /*32c0*/  @!PT LDS RZ, [RZ] ;  /* 0x00000000fffff984 */ /* 0x000fe20000000800 */
[----:B------:R-:W-:Y:S01]  /*32d0*/  @!PT LDS RZ, [RZ] ;  /* 0x00000000fffff984 */ /* 0x000fe20000000800 */
[----:B------:R-:W-:Y:S01]  /*32e0*/  @!PT LDS RZ, [RZ] ;  /* 0x00000000fffff984 */ /* 0x000fe20000000800 */
[----:B------:R2:W-:Y:S06]  /*32f0*/  MEMBAR.ALL.CTA ;  /* 0x0000000000007992 */ /* 0x0005ec0000008000 */
[----:B--2---:R-:W2:Y:S02]  /*3300*/  FENCE.VIEW.ASYNC.S ;  /* 0x00000000000073c6 */ /* 0x004ea40000000000 */
[----:B--2---:R2:W-:Y:S01]  /*3310*/  SYNCS.ARRIVE.TRANS64.RED.A1T0 RZ, [R3+URZ], RZ ;  /* 0x000000ff03ff79a7 */ /* 0x0045e200081004ff */
[----:B------:R2:W3:Y:S01]  /*3320*/  @P0 SYNCS.PHASECHK.TRANS64.TRYWAIT P2, [UR5], R2 ;  /* 0x00000002ff0005a7 */ /* 0x0004e20008041105 */
[----:B-1----:R-:W-:Y:S01]  /*3330*/  LOP3.LUT P1, RZ, R6, 0x1, RZ, 0xc0, !PT ;  /* 0x0000000106ff7812 */ /* 0x002fe2000782c0ff */
[----:B------:R-:W1:Y:S02]  /*3340*/  SYNCS.PHASECHK.TRANS64.TRYWAIT P0, [UR29+0xc0], R0 ;  /* 0x0000c000ff0075a7 */ /* 0x000e64000800111d */
[----:B-123--:R-:W-:Y:S10]  /*3350*/  @!P0 BRA `(.L_x_56) ;  /* 0x0000005800908947 */ /* 0x00eff40003800000 */
.L_x_119:
[----:B------:R-:W-:Y:S01]  /*3360*/  IADD3 R10, PT, PT, R10, 0x1, RZ ;  /* 0x000000010a0a7810 */ /* 0x000fe20007ffe0ff */
[----:B------:R-:W-:Y:S06]  /*3370*/  BRA.U !UP4, `(.L_x_57) ;  /* 0x000000010cc07547 */ /* 0x000fec000b800000 */
[----:B------:R-:W-:Y:S01]  /*3380*/  UPLOP3.LUT UP2, UPT, UPT, UPT, UPT, 0x40, 0x4 ;  /* 0x000000000004789c */ /* 0x000fe20003f4e870 */
[----:B------:R-:W-:Y:S01]  /*3390*/  UMOV UR25, UR40 ;  /* 0x0000002800197c82 */ /* 0x000fe20008000000 */
[----:B------:R-:W-:Y:S01]  /*33a0*/  UMOV UR24, UR31 ;  /* 0x0000001f00187c82 */ /* 0x000fe20008000000 */
[----:B------:R-:W-:-:S08]  /*33b0*/  UMOV UR5, UR23 ;  /* 0x0000001700057c82 */ /* 0x000fd00008000000 */
.L_x_60:
[----:B------:R-:W-:Y:S02]  /*33c0*/  UIADD3 UR25, UPT, UPT, UR25, 0x1, URZ ;  /* 0x0000000119197890 */ /* 0x000fe4000fffe0ff */
[----:B--2---:R-:W-:Y:S02]  /*33d0*/  ULEA UR7, UR5, UR27, 0x3 ;  /* 0x0000001b05077291 */ /* 0x004fe4000f8e18ff */
[----:B------:R-:W-:Y:S01]  /*33e0*/  UISETP.NE.AND UP3, UPT, UR25, URZ, UPT ;  /* 0x000000ff1900728c */ /* 0x000fe2000bf65270 */
[----:B---3--:R-:W-:Y:S10]  /*33f0*/  @P2 BRA `(.L_x_58) ;  /* 0x00000000000c2947 */ /* 0x008ff40003800000 */
[----:B-1----:R-:W-:Y:S04]  /*3400*/  SHF.L.U32 R3, R8, 0x1f, RZ ;  /* 0x0000001f08037819 */ /* 0x002fe800000006ff */
[----:B------:R-:W1:Y:S02]  /*3410*/  SYNCS.PHASECHK.TRANS64.TRYWAIT P0, [UR7], R3 ;  /* 0x00000003ff0075a7 */ /* 0x000e640008001107 */
[----:B-1----:R-:W-:Y:S05]  /*3420*/  @!P0 BRA `(.L_x_59) ;  /* 0x0000005800748947 */ /* 0x002fea0003800000 */
.L_x_58:
[----:B------:R-:W-:Y:S01]  /*3430*/  UISETP.NE.AND UP0, UPT, UR24, 0x1, UPT ;  /* 0x000000011800788c */ /* 0x000fe2000bf05270 */
[----:B------:R-:W-:Y:S01]  /*3440*/  PLOP3.LUT P2, PT, PT, PT, PT, 0x80, 0x8 ;  /* 0x000000000008781c */ /* 0x000fe20003f4f070 */
[----:B------:R-:W-:Y:S02]  /*3450*/  UIADD3 UR6, UPT, UPT, UR5, 0x1, URZ ;  /* 0x0000000105067890 */ /* 0x000fe4000fffe0ff */
[----:B------:R-:W-:Y:S02]  /*3460*/  UIADD3 UR26, UPT, UPT, UR7, 0x30, URZ ;  /* 0x00000030071a7890 */ /* 0x000fe4000fffe0ff */
[----:B------:R-:W-:Y:S01]  /*3470*/  UISETP.NE.AND UP1, UPT, UR6, 0x6, UPT ;  /* 0x000000060600788c */ /* 0x000fe2000bf25270 */
[----:B------:R-:W-:Y:S01]  /*3480*/  PLOP3.LUT P0, PT, PT, PT, UP0, 0x80, 0x8 ;  /* 0x000000000008781c */ /* 0x000fe20003f0f008 */
[----:B------:R-:W-:Y:S02]  /*3490*/  UIADD3 UR24, UPT, UPT, UR24, -0x1, URZ ;  /* 0xffffffff18187890 */ /* 0x000fe4000fffe0ff */
[----:B------:R-:W-:Y:S02]  /*34a0*/  USEL UR8, URZ, 0x1, UP1 ;  /* 0x00000001ff087887 */ /* 0x000fe40008800000 */
[----:B------:R-:W-:Y:S01]  /*34b0*/  USEL UR23, UR6, URZ, UP1 ;  /* 0x000000ff06177287 */ /* 0x000fe20008800000 */
[----:B------:R-:W-:Y:S01]  /*34c0*/  UMOV UR7, 0x40004040 ;  /* 0x4000404000077882 */ /* 0x000fe20000000000 */
[----:B------:R-:W-:Y:S02]  /*34d0*/  UMOV UR9, 0x40004040 ;  /* 0x4000404000097882 */ /* 0x000fe40000000000 */
[----:B------:R-:W-:Y:S01]  /*34e0*/  @UP0 ULEA UR6, UR23, UR27, 0x3 ;  /* 0x0000001b17060291 */ /* 0x000fe2000f8e18ff */
[----:B------:R-:W-:Y:S01]  /*34f0*/  LOP3.LUT R8, R8, UR8, RZ, 0x3c, !PT ;  /* 0x0000000808087c12 */ /* 0x000fe2000f8e3cff */
[----:B------:R-:W-:Y:S01]  /*3500*/  ULEA UR8, UR5, UR28, 0xa ;  /* 0x0000001c05087291 */ /* 0x000fe2000f8e50ff */
[----:B------:R-:W-:Y:S02]  /*3510*/  UMOV UR21, 0x40004040 ;  /* 0x4000404000157882 */ /* 0x000fe40000000000 */
[----:B-1----:R-:W-:Y:S01]  /*3520*/  @P0 SHF.L.U32 R0, R8, 0x1f, RZ ;  /* 0x0000001f08000819 */ /* 0x002fe200000006ff */
[----:B------:R-:W-:Y:S02]  /*3530*/  UIADD3 UR18, UPT, UPT, UR8, 0x2, URZ ;  /* 0x0000000208127890 */ /* 0x000fe4000fffe0ff */
[----:B------:R-:W-:Y:S01]  /*3540*/  UIADD3 UR14, UPT, UPT, UR8, 0x4, URZ ;  /* 0x00000004080e7890 */ /* 0x000fe2000fffe0ff */
[----:B------:R2:W3:Y:S01]  /*3550*/  @P0 SYNCS.PHASECHK.TRANS64.TRYWAIT P2, [UR6], R0 ;  /* 0x00000000ff0005a7 */ /* 0x0004e20008041106 */
[----:B------:R-:W-:Y:S02]  /*3560*/  UIMAD UR6, UR5, 0x380, UR4 ;  /* 0x00000380050678a4 */ /* 0x000fe4000f8e0204 */
[----:B------:R-:W-:Y:S02]  /*3570*/  UIADD3 UR10, UPT, UPT, UR8, 0x6, URZ ;  /* 0x00000006080a7890 */ /* 0x000fe4000fffe0ff */
[----:B------:R-:W-:Y:S02]  /*3580*/  UIADD3 UR20, UPT, UPT, UR6, 0x2, URZ ;  /* 0x0000000206147890 */ /* 0x000fe4000fffe0ff */
[----:B------:R-:W-:Y:S02]  /*3590*/  UIADD3 UR16, UPT, UPT, UR6, 0x4, URZ ;  /* 0x0000000406107890 */ /* 0x000fe4000fffe0ff */
[----:B------:R-:W-:Y:S01]  /*35a0*/  UIADD3 UR12, UPT, UPT, UR6, 0x6, URZ ;  /* 0x00000006060c7890 */ /* 0x000fe2000fffe0ff */
[----:B------:R2:W-:Y:S01]  /*35b0*/  UTCIMMA gdesc[UR8], gdesc[UR6], tmem[UR22], tmem[UR38], idesc[UR39], UP2 ;  /* 0x00ff2606080075ea */ /* 0x0005e20009000116 */
[----:B------:R-:W-:Y:S01]  /*35c0*/  UPLOP3.LUT UP2, UPT, UPT, UPT, UPT, 0x80, 0x8 ;  /* 0x000000000008789c */ /* 0x000fe20003f4f070 */
[----:B------:R-:W-:Y:S01]  /*35d0*/  UMOV UR19, 0x40004040 ;  /* 0x4000404000137882 */ /* 0x000fe20000000000 */
[----:B------:R-:W-:Y:S01]  /*35e0*/  UMOV UR17, 0x40004040 ;  /* 0x4000404000117882 */ /* 0x000fe20000000000 */
[----:B------:R2:W-:Y:S01]  /*35f0*/  UTCIMMA gdesc[UR18], gdesc[UR20], tmem[UR22], tmem[UR36], idesc[UR37], UPT ;  /* 0x00ff2414120075ea */ /* 0x0005e2000b800116 */
[----:B------:R-:W-:Y:S01]  /*3600*/  UMOV UR15, 0x40004040 ;  /* 0x40004040000f7882 */ /* 0x000fe20000000000 */
[----:B------:R-:W-:Y:S01]  /*3610*/  UMOV UR13, 0x40004040 ;  /* 0x40004040000d7882 */ /* 0x000fe20000000000 */
[----:B------:R-:W-:Y:S01]  /*3620*/  UMOV UR11, 0x40004040 ;  /* 0x40004040000b7882 */ /* 0x000fe20000000000 */
[----:B------:R2:W-:Y:S01]  /*3630*/  UTCIMMA gdesc[UR14], gdesc[UR16], tmem[UR22], tmem[UR34], idesc[UR35], UPT ;  /* 0x00ff22100e0075ea */ /* 0x0005e2000b800116 */
[----:B------:R2:W-:Y:S01]  /*3640*/  UTCIMMA gdesc[UR10], gdesc[UR12], tmem[UR22], tmem[UR32], idesc[UR33], UPT ;  /* 0x00ff200c0a0075ea */ /* 0x0005e2000b800116 */
[----:B------:R2:W-:Y:S01]  /*3650*/  UTCBAR [UR26], URZ ;  /* 0x000000ff1a0073e9 */ /* 0x0005e200080000ff */
[----:B------:R-:W-:Y:S01]  /*3660*/  UMOV UR5, UR23 ;  /* 0x0000001700057c82 */ /* 0x000fe20008000000 */
[----:B------:R-:W-:Y:S05]  /*3670*/  BRA.U UP3, `(.L_x_60) ;  /* 0xfffffffd03507547 */ /* 0x000fea000b83ffff */
.L_x_57:
[----:B------:R-:W-:Y:S01]  /*3680*/  UIADD3 UR5, UPT, UPT, UR30, 0x1, URZ ;  /* 0x000000011e057890 */ /* 0x000fe2000fffe0ff */
[C---:B------:R-:W-:Y:S01]  /*3690*/  ISETP.NE.AND P0, PT, R10.reuse, 0x2, PT ;  /* 0x000000020a00780c */ /* 0x040fe20003f05270 */
[----:B--2---:R-:W-:Y:S02]  /*36a0*/  UIADD3 UR6, UPT, UPT, UR29, 0xa0, URZ ;  /* 0x000000a01d067890 */ /* 0x004fe4000fffe0ff */
[----:B------:R-:W-:Y:S01]  /*36b0*/  UISETP.NE.AND UP0, UPT, UR5, 0x4, UPT ;  /* 0x000000040500788c */ /* 0x000fe2000bf05270 */
[----:B-1----:R-:W-:Y:S02]  /*36c0*/  SEL R0, RZ, 0x1, P0 ;  /* 0x00000001ff007807 */ /* 0x002fe40000000000 */
[----:B------:R-:W-:Y:S01]  /*36d0*/  SEL R10, R10, RZ, P0 ;  /* 0x000000ff0a0a7207 */ /* 0x000fe20000000000 */
[----:B------:R-:W-:Y:S01]  /*36e0*/  USEL UR7, URZ, 0x1, UP0 ;  /* 0x00000001ff077887 */ /* 0x000fe20008000000 */
[----:B------:R-:W-:Y:S01]  /*36f0*/  LOP3.LUT R9, R9, R0, RZ, 0x3c, !PT ;  /* 0x0000000009097212 */ /* 0x000fe200078e3cff */
[----:B------:R-:W-:Y:S01]  /*3700*/  USEL UR30, UR5, URZ, UP0 ;  /* 0x000000ff051e7287 */ /* 0x000fe20008000000 */
[----:B------:R1:W-:Y:S03]  /*3710*/  UTCBAR [UR6], URZ ;  /* 0x000000ff060073e9 */ /* 0x0003e600080000ff */
[----:B------:R-:W-:Y:S01]  /*3720*/  LOP3.LUT R11, R11, UR7, RZ, 0x3c, !PT ;  /* 0x000000070b0b7c12 */ /* 0x000fe2000f8e3cff */
[----:B------:R-:W-:Y:S07]  /*3730*/  @P1 BRA `(.L_x_61) ;  /* 0xfffffff800a01947 */ /* 0x000fee000383ffff */
[----:B------:R-:W2:Y:S01]  /*3740*/  S2UR UR8, SR_CgaCtaId ;  /* 0x00000000000879c3 */ /* 0x000ea20000008800 */
[----:B------:R-:W-:Y:S01]  /*3750*/  ELECT P0, URZ, PT ;  /* 0x0000000000ff782f */ /* 0x000fe20003800000 */
[----:B------:R-:W-:Y:S01]  /*3760*/  IMAD.MOV.U32 R0, RZ, RZ, 0x1 ;  /* 0x00000001ff007424 */ /* 0x000fe200078e00ff */
[----:B------:R-:W-:Y:S01]  /*3770*/  UIADD3 UR27, UPT, UPT, UR27, 0xc0, URZ ;  /* 0x000000c01b1b7890 */ /* 0x000fe2000fffe0ff */
[----:B------:R-:W-:Y:S01]  /*3780*/  SHF.L.U32 R3, R11, 0x1f, RZ ;  /* 0x0000001f0b037819 */ /* 0x000fe200000006ff */
[----:B------:R-:W-:-:S03]  /*3790*/  UMOV UR4, 0x40 ;  /* 0x0000004000047882 */ /* 0x000fc60000000000 */
[----:B------:R-:W-:Y:S01]  /*37a0*/  UVIRTCOUNT.DEALLOC.SMPOOL 0x80 ;  /* 0x000000800000784c */ /* 0x000fe20000000000 */
[----:B--2---:R-:W-:Y:S02]  /*37b0*/  ULEA UR8, UR8, UR4, 0x18 ;  /* 0x0000000408087291 */ /* 0x004fe4000f8ec0ff */
[----:B------:R-:W-:-:S07]  /*37c0*/  ULEA UR4, UR30, UR27, 0x3 ;  /* 0x0000001b1e047291 */ /* 0x000fce000f8e18ff */
[----:B------:R2:W-:Y:S02]  /*37d0*/  @P0 STS.U8 [UR8+0x1c], R0 ;  /* 0x00001c00ff000988 */ /* 0x0005e40008000008 */
[----:B------:R-:W4:Y:S02]  /*37e0*/  SYNCS.PHASECHK.TRANS64.TRYWAIT P0, [UR4], R3 ;  /* 0x00000003ff0075a7 */ /* 0x000f240008001104 */
[----:B--2-4-:R-:W-:Y:S05]  /*37f0*/  @!P0 BRA `(.L_x_62) ;  /* 0x0000005400988947 */ /* 0x014fea0003800000 */
.L_x_122:
[----:B------:R-:W-:-:S04]  /*3800*/  UIADD3 UR4, UPT, UPT, UR30, 0x1, URZ ;  /* 0x000000011e047890 */ /* 0x000fc8000fffe0ff */
[----:B------:R-:W-:-:S04]  /*3810*/  UISETP.NE.AND UP0, UPT, UR4, 0x4, UPT ;  /* 0x000000040400788c */ /* 0x000fc8000bf05270 */
[----:B-1----:R-:W-:Y:S02]  /*3820*/  USEL UR6, URZ, 0x1, UP0 ;  /* 0x00000001ff067887 */ /* 0x002fe40008000000 */
[----:B------:R-:W-:-:S04]  /*3830*/  USEL UR4, UR4, URZ, UP0 ;  /* 0x000000ff04047287 */ /* 0x000fc80008000000 */
[----:B------:R-:W-:Y:S01]  /*3840*/  ULEA UR5, UR4, UR27, 0x3 ;  /* 0x0000001b04057291 */ /* 0x000fe2000f8e18ff */
[----:B------:R-:W-:-:S04]  /*3850*/  LOP3.LUT R2, R11, UR6, RZ, 0x3c, !PT ;  /* 0x000000060b027c12 */ /* 0x000fc8000f8e3cff */
[----:B--2---:R-:W-:-:S04]  /*3860*/  SHF.L.U32 R3, R2, 0x1f, RZ ;  /* 0x0000001f02037819 */ /* 0x004fc800000006ff */
[----:B------:R-:W1:Y:S02]  /*3870*/  SYNCS.PHASECHK.TRANS64.TRYWAIT P0, [UR5], R3 ;  /* 0x00000003ff0075a7 */ /* 0x000e640008001105 */
[----:B-1----:R-:W-:Y:S05]  /*3880*/  @!P0 BRA `(.L_x_63) ;  /* 0x00000054008c8947 */ /* 0x002fea0003800000 */
.L_x_124:
        /* <DEDUP_REMOVED lines=9> */
.L_x_126:
[----:B------:R-:W-:-:S04]  /*3920*/  UIADD3 UR4, UPT, UPT, UR4, 0x1, URZ ;  /* 0x0000000104047890 */ /* 0x000fc8000fffe0ff */
[----:B------:R-:W-:-:S04]  /*3930*/  UISETP.NE.AND UP0, UPT, UR4, 0x4, UPT ;  /* 0x000000040400788c */ /* 0x000fc8000bf05270 */
[----:B------:R-:W-:Y:S02]  /*3940*/  USEL UR5, URZ, 0x1, UP0 ;  /* 0x00000001ff057887 */ /* 0x000fe40008000000 */
[----:B------:R-:W-:-:S04]  /*3950*/  USEL UR4, UR4, URZ, UP0 ;  /* 0x000000ff04047287 */ /* 0x000fc80008000000 */
[----:B------:R-:W-:Y:S01]  /*3960*/  ULEA UR4, UR4, UR27, 0x3 ;  /* 0x0000001b04047291 */ /* 0x000fe2000f8e18ff */
[----:B-1----:R-:W-:-:S04]  /*3970*/  LOP3.LUT R3, R2, UR5, RZ, 0x3c, !PT ;  /* 0x0000000502037c12 */ /* 0x002fc8000f8e3cff */
[----:B------:R-:W-:-:S04]  /*3980*/  SHF.L.U32 R3, R3, 0x1f, RZ ;  /* 0x0000001f03037819 */ /* 0x000fc800000006ff */
[----:B------:R-:W1:Y:S02]  /*3990*/  SYNCS.PHASECHK.TRANS64.TRYWAIT P0, [UR4], R3 ;  /* 0x00000003ff0075a7 */ /* 0x000e640008001104 */
[----:B-1----:R-:W-:Y:S05]  /*39a0*/  @!P0 BRA `(.L_x_65) ;  /* 0x0000005400748947 */ /* 0x002fea0003800000 */
.L_x_128:
[----:B------:R-:W-:Y:S01]  /*39b0*/  NOP ;  /* 0x0000000000007918 */ /* 0x000fe20000000000 */
[----:B-1----:R-:W1:Y:S01]  /*39c0*/  LDS R0, [UR8+0x14] ;  /* 0x00001408ff007984 */ /* 0x002e620008000800 */
[----:B------:R-:W-:Y:S01]  /*39d0*/  ULOP3.LUT UR4, UR41, 0xffff, URZ, 0xc0, !UPT ;  /* 0x0000ffff29047892 */ /* 0x000fe2000f8ec0ff */
[----:B------:R-:W-:Y:S01]  /*39e0*/  UMOV UR5, 0xffff ;  /* 0x0000ffff00057882 */ /* 0x000fe20000000000 */
[----:B------:R-:W-:Y:S02]  /*39f0*/  UMOV UR6, 0x1 ;  /* 0x0000000100067882 */ /* 0x000fe40000000000 */
[----:B------:R-:W-:-:S04]  /*3a00*/  USHF.R.U32.HI UR4, URZ, 0x5, UR4 ;  /* 0x00000005ff047899 */ /* 0x000fc80008011604 */
[----:B------:R-:W-:Y:S02]  /*3a10*/  USHF.L.U32 UR5, UR5, UR4, URZ ;  /* 0x0000000405057299 */ /* 0x000fe400080006ff */
[----:B------:R-:W-:-:S04]  /*3a20*/  USHF.L.U32 UR4, UR6, UR4, URZ ;  /* 0x0000000406047299 */ /* 0x000fc800080006ff */
[----:B-1----:R-:W-:-:S04]  /*3a30*/  LOP3.LUT R0, R0, UR5, RZ, 0xc0, !PT ;  /* 0x0000000500007c12 */ /* 0x002fc8000f8ec0ff */
[----:B------:R-:W-:-:S13]  /*3a40*/  ISETP.NE.AND P0, PT, R0, UR5, PT ;  /* 0x0000000500007c0c */ /* 0x000fda000bf05270 */
[----:B------:R-:W-:Y:S05]  /*3a50*/  @P0 BRA `(.L_x_66) ;  /* 0x0000000000580947 */ /* 0x000fea0003800000 */
[----:B------:R-:W1:Y:S02]  /*3a60*/  LDS R0, [UR8+0x18] ;  /* 0x00001808ff007984 */ /* 0x000e640008000800 */
[----:B-1----:R-:W-:-:S04]  /*3a70*/  LOP3.LUT R0, R0, UR4, RZ, 0xc0, !PT ;  /* 0x0000000400007c12 */ /* 0x002fc8000f8ec0ff */
[----:B------:R-:W-:-:S13]  /*3a80*/  ISETP.NE.AND P0, PT, R0, UR4, PT ;  /* 0x0000000400007c0c */ /* 0x000fda000bf05270 */
[----:B------:R-:W-:Y:S05]  /*3a90*/  @P0 BRA `(.L_x_67) ;  /* 0x00000000003c0947 */ /* 0x000fea0003800000 */
[----:B------:R-:W1:Y:S01]  /*3aa0*/  S2R R2, SR_LANEID ;  /* 0x0000000000027919 */ /* 0x000e620000000000 */
[----:B------:R-:W-:Y:S01]  /*3ab0*/  ULOP3.LUT UR5, URZ, UR5, URZ, 0x33, !UPT ;  /* 0x00000005ff057292 */ /* 0x000fe2000f8e33ff */
[----:B------:R-:W-:Y:S01]  /*3ac0*/  LOP3.LUT R4, RZ, UR4, RZ, 0x33, !PT ;  /* 0x00000004ff047c12 */ /* 0x000fe2000f8e33ff */
[----:B------:R-:W-:Y:S02]  /*3ad0*/  VOTEU.ANY UR4, UPT, PT ;  /* 0x0000000000047886 */ /* 0x000fe400038e0100 */
[----:B------:R-:W-:Y:S01]  /*3ae0*/  UFLO.U32 UR4, UR4 ;  /* 0x00000004000472bd */ /* 0x000fe200080e0000 */
[----:B------:R-:W2:Y:S01]  /*3af0*/  REDUX UR6, R4 ;  /* 0x00000000040673c4 */ /* 0x000ea20000000000 */
[----:B------:R-:W-:-:S06]  /*3b00*/  IMAD.U32 R0, RZ, RZ, UR5 ;  /* 0x00000005ff007e24 */ /* 0x000fcc000f8e00ff */
[----:B------:R4:W-:Y:S01]  /*3b10*/  UTCATOMSWS.AND URZ, UR5 ;  /* 0x0000000500ff79e3 */ /* 0x0009e20008000000 */
[----:B------:R-:W5:Y:S01]  /*3b20*/  REDUX UR7, R0 ;  /* 0x00000000000773c4 */ /* 0x000f620000000000 */
[----:B-1----:R-:W-:Y:S01]  /*3b30*/  ISETP.EQ.U32.AND P0, PT, R2, UR4, PT ;  /* 0x0000000402007c0c */ /* 0x002fe2000bf02070 */
[----:B--2---:R-:W-:Y:S01]  /*3b40*/  IMAD.U32 R2, RZ, RZ, UR6 ;  /* 0x00000006ff027e24 */ /* 0x004fe2000f8e00ff */
[----:B-----5:R-:W-:-:S11]  /*3b50*/  MOV R3, UR7 ;  /* 0x0000000700037c02 */ /* 0x020fd60008000f00 */
[----:B------:R4:W-:Y:S04]  /*3b60*/  @P0 ATOMS.AND RZ, [UR8+0x14], R3 ;  /* 0x00001403ffff098c */ /* 0x0009e8000a800008 */
[----:B------:R4:W-:Y:S01]  /*3b70*/  @P0 ATOMS.AND RZ, [UR8+0x18], R2 ;  /* 0x00001802ffff098c */ /* 0x0009e2000a800008 */
[----:B------:R-:W-:Y:S05]  /*3b80*/  BRA `(.L_x_68) ;  /* 0x0000000000147947 */ /* 0x000fea0003800000 */
.L_x_67:
[----:B------:R-:W-:Y:S02]  /*3b90*/  MOV R2, 0x3bb0 ;  /* 0x00003bb000027802 */ /* 0x000fe40000000f00 */
[----:B---3--:R-:W-:Y:S05]  /*3ba0*/  CALL.REL.NOINC `($__internal_0_$__cuda_sm10x_tcgen05_guardrail_trap_col_being_dealloced_not_returned_by_alloc) ;  /* 0x0000005400987944 */ /* 0x008fea0003c00000 */
[----:B------:R-:W-:Y:S05]  /*3bb0*/  BRA `(.L_x_68) ;  /* 0x0000000000087947 */ /* 0x000fea0003800000 */
.L_x_66:
[----:B------:R-:W-:Y:S02]  /*3bc0*/  MOV R2, 0x3be0 ;  /* 0x00003be000027802 */ /* 0x000fe40000000f00 */
[----:B---3--:R-:W-:Y:S05]  /*3bd0*/  CALL.REL.NOINC `($__internal_2_$__cuda_sm10x_tcgen05_guardrail_trap_unallocated_columns_being_dealloced) ;  /* 0x0000005400a47944 */ /* 0x008fea0003c00000 */
.L_x_68:
[----:B------:R-:W-:Y:S01]  /*3be0*/  NOP ;  /* 0x0000000000007918 */ /* 0x000fe20000000000 */
[----:B----4-:R-:W-:Y:S05]  /*3bf0*/  EXIT ;  /* 0x000000000000794d */ /* 0x010fea0003800000 */
.L_x_50:
[----:B------:R-:W-:-:S09]  /*3c00*/  UISETP.NE.OR UP0, UPT, UR22, 0x3, !UP3 ;  /* 0x000000031600788c */ /* 0x000fd2000df05670 */
[----:B------:R-:W-:Y:S05]  /*3c10*/  BRA.U UP0, `(.L_x_69) ;  /* 0x0000000d00a07547 */ /* 0x000fea000b800000 */
[----:B------:R-:W2:Y:S01]  /*3c20*/  LDCU.64 UR6, c[0x0][0x888] ;  /* 0x00011100ff0677ac */ /* 0x000ea20008000a00 */
[----:B------:R-:W-:Y:S02]  /*3c30*/  HFMA2 R9, -RZ, RZ, 0, 0 ;  /* 0x00000000ff097431 */ /* 0x000fe400000001ff */
[----:B------:R-:W-:Y:S01]  /*3c40*/  IMAD.MOV.U32 R11, RZ, RZ, 0x1 ;  /* 0x00000001ff0b7424 */ /* 0x000fe200078e00ff */
[----:B------:R-:W-:Y:S01]  /*3c50*/  MOV R8, 0x3800 ;  /* 0x0000380000087802 */ /* 0x000fe20000000f00 */
[----:B------:R-:W3:Y:S01]  /*3c60*/  LDCU UR38, c[0x0][0x370] ;  /* 0x00006e00ff2677ac */ /* 0x000ee20008000800 */
[----:B------:R-:W-:Y:S01]  /*3c70*/  IMAD.MOV.U32 R10, RZ, RZ, RZ ;  /* 0x000000ffff0a7224 */ /* 0x000fe200078e00ff */
[----:B------:R-:W3:Y:S01]  /*3c80*/  LDCU.128 UR52, c[0x0][0xb10] ;  /* 0x00016200ff3477ac */ /* 0x000ee20008000c00 */
[----:B------:R-:W4:Y:S01]  /*3c90*/  LDCU UR37, c[0x0][0x374] ;  /* 0x00006e80ff2577ac */ /* 0x000f220008000800 */
[----:B------:R-:W5:Y:S01]  /*3ca0*/  LDCU.64 UR30, c[0x0][0x890] ;  /* 0x00011200ff1e77ac */ /* 0x000f620008000a00 */
[----:B------:R-:W1:Y:S01]  /*3cb0*/  LDCU UR15, c[0x0][0xb0c] ;  /* 0x00016180ff0f77ac */ /* 0x000e620008000800 */
[----:B------:R-:W1:Y:S01]  /*3cc0*/  LDCU UR48, c[0x0][0xb20] ;  /* 0x00016400ff3077ac */ /* 0x000e620008000800 */
[----:B------:R-:W1:Y:S01]  /*3cd0*/  LDCU UR4, c[0x0][0xb30] ;  /* 0x00016600ff0477ac */ /* 0x000e620008000800 */
[----:B--2---:R-:W-:Y:S01]  /*3ce0*/  UISETP.NE.U32.AND UP0, UPT, UR6, URZ, UPT ;  /* 0x000000ff0600728c */ /* 0x004fe2000bf05070 */
[----:B------:R-:W-:Y:S01]  /*3cf0*/  UMOV UR21, 0x400 ;  /* 0x0000040000157882 */ /* 0x000fe20000000000 */
[----:B---3--:R-:W-:-:S02]  /*3d00*/  UIMAD.WIDE.U32 UR42, UR38, UR52, URZ ;  /* 0x00000034262a72a5 */ /* 0x008fc4000f8e00ff */
[----:B------:R-:W-:Y:S02]  /*3d10*/  UISETP.NE.AND.EX UP5, UPT, UR7, URZ, UPT, UP0 ;  /* 0x000000ff0700728c */ /* 0x000fe4000bfa5300 */
[----:B----4-:R-:W-:Y:S02]  /*3d20*/  UIMAD.WIDE.U32 UR6, UR37, UR55, URZ ;  /* 0x00000037250672a5 */ /* 0x010fe4000f8e00ff */
[----:B------:R-:W-:Y:S02]  /*3d30*/  ULEA UR21, UR5, UR21, 0x18 ;  /* 0x0000001505157291 */ /* 0x000fe4000f8ec0ff */
[----:B-----5:R-:W-:Y:S02]  /*3d40*/  UISETP.NE.U32.AND UP6, UPT, UR30, URZ, UPT ;  /* 0x000000ff1e00728c */ /* 0x020fe4000bfc5070 */
[----:B------:R-:W-:Y:S02]  /*3d50*/  UIADD3 UR39, UPT, UPT, UR21, 0x60, URZ ;  /* 0x0000006015277890 */ /* 0x000fe4000fffe0ff */
[----:B-1----:R-:W-:Y:S01]  /*3d60*/  UISETP.NE.AND UP0, UPT, UR41, 0x1, UPT ;  /* 0x000000012900788c */ /* 0x002fe2000bf05270 */
[----:B------:R-:W-:Y:S01]  /*3d70*/  UMOV UR42, UR43 ;  /* 0x0000002b002a7c82 */ /* 0x000fe20008000000 */
[----:B------:R-:W-:Y:S01]  /*3d80*/  UMOV UR40, UR7 ;  /* 0x0000000700287c82 */ /* 0x000fe20008000000 */
[----:B------:R-:W-:Y:S01]  /*3d90*/  UISETP.NE.AND UP0, UPT, UR15, 0x1, UPT ;  /* 0x000000010f00788c */ /* 0x000fe2000bf05270 */
[----:B------:R-:W1:Y:S01]  /*3da0*/  LDCU.64 UR46, c[0x0][0x348] ;  /* 0x00006900ff2e77ac */ /* 0x000e620008000a00 */
[----:B------:R-:W-:-:S02]  /*3db0*/  UPLOP3.LUT UP1, UPT, UPT, UPT, UPT, 0x40, 0x4 ;  /* 0x000000000004789c */ /* 0x000fc40003f2e870 */
[----:B------:R-:W-:Y:S01]  /*3dc0*/  UISETP.GE.AND UP3, UPT, UR41, 0x1, UPT ;  /* 0x000000012900788c */ /* 0x000fe2000bf66270 */
[----:B------:R-:W2:Y:S01]  /*3dd0*/  LDCU.64 UR22, c[0x0][0xb28] ;  /* 0x00016500ff1677ac */ /* 0x000ea20008000a00 */
[----:B------:R-:W-:Y:S02]  /*3de0*/  UISETP.NE.AND.EX UP6, UPT, UR31, URZ, UPT, UP6 ;  /* 0x000000ff1f00728c */ /* 0x000fe4000bfc5360 */
[----:B------:R-:W-:Y:S02]  /*3df0*/  UPRMT UR39, UR5, 0x654, UR39 ;  /* 0x0000065405277896 */ /* 0x000fe40008000027 */
[----:B------:R-:W-:Y:S02]  /*3e00*/  USHF.R.U32.HI UR42, URZ, UR53, UR42 ;  /* 0x00000035ff2a7299 */ /* 0x000fe4000801162a */
[----:B------:R-:W-:Y:S02]  /*3e10*/  USHF.R.U32.HI UR40, URZ, UR48, UR40 ;  /* 0x00000030ff287299 */ /* 0x000fe40008011628 */
[----:B------:R-:W-:-:S02]  /*3e20*/  UISETP.NE.AND UP0, UPT, UR54, 0x1, UPT ;  /* 0x000000013600788c */ /* 0x000fc4000bf05270 */
[----:B------:R-:W-:-:S11]  /*3e30*/  UISETP.NE.AND UP4, UPT, UR4, 0x1, UPT ;  /* 0x000000010400788c */ /* 0x000fd6000bf85270 */
.L_x_77:
[C---:B------:R-:W-:Y:S02]  /*3e40*/  LEA R3, R10.reuse, UR21, 0x3 ;  /* 0x000000150a037c11 */ /* 0x040fe4000f8e18ff */
[----:B------:R-:W-:Y:S02]  /*3e50*/  SHF.L.U32 R0, R9, 0x1f, RZ ;  /* 0x0000001f09007819 */ /* 0x000fe400000006ff */
[----:B------:R-:W-:Y:S02]  /*3e60*/  LEA R5, R10, UR21, 0x4 ;  /* 0x000000150a057c11 */ /* 0x000fe4000f8e20ff */
[----:B---3--:R-:W3:Y:S02]  /*3e70*/  SYNCS.PHASECHK.TRANS64.TRYWAIT P0, [R3+URZ+0x80], R0 ;  /* 0x00008000030075a7 */ /* 0x008ee400080011ff */
[----:B---3--:R-:W-:Y:S05]  /*3e80*/  @!P0 BRA `(.L_x_70) ;  /* 0x0000005000548947 */ /* 0x008fea0003800000 */
.L_x_129:
[----:B------:R-:W4:Y:S01]  /*3e90*/  LDS.128 R4, [R5+0x110] ;  /* 0x0001100005047984 */ /* 0x000f220000000c00 */
[----:B------:R-:W-:Y:S01]  /*3ea0*/  UISETP.GE.AND UP0, UPT, UR41, 0x1, UPT ;  /* 0x000000012900788c */ /* 0x000fe2000bf06270 */
[----:B------:R-:W-:Y:S01]  /*3eb0*/  @!PT LDS RZ, [RZ] ;  /* 0x00000000fffff984 */ /* 0x000fe20000000800 */
[----:B------:R-:W-:Y:S01]  /*3ec0*/  @!PT LDS RZ, [RZ] ;  /* 0x00000000fffff984 */ /* 0x000fe20000000800 */
[----:B------:R-:W-:Y:S01]  /*3ed0*/  @!PT LDS RZ, [RZ] ;  /* 0x00000000fffff984 */ /* 0x000fe20000000800 */
[----:B------:R-:W-:Y:S01]  /*3ee0*/  @!PT LDS RZ, [RZ] ;  /* 0x00000000fffff984 */ /* 0x000fe20000000800 */
[----:B------:R5:W-:Y:S06]  /*3ef0*/  MEMBAR.ALL.CTA ;  /* 0x0000000000007992 */ /* 0x000bec0000008000 */
[----:B-----5:R-:W5:Y:S01]  /*3f00*/  FENCE.VIEW.ASYNC.S ;  /* 0x00000000000073c6 */ /* 0x020f620000000000 */
[----:B----4-:R-:W-:Y:S11]  /*3f10*/  LOP3.LUT P0, RZ, R6, 0x1, RZ, 0xc0, !PT ;  /* 0x0000000106ff7812 */ /* 0x010ff6000780c0ff */
[----:B------:R-:W-:Y:S02]  /*3f20*/  @!UPT UIADD3 URZ, UPT, UPT, URZ, URZ, URZ ;  /* 0x000000fffffff290 */ /* 0x000fe4000fffe0ff */
[----:B-----5:R-:W-:Y:S01]  /*3f30*/  VOTEU.ANY UP3, P0 ;  /* 0x0000000000ff7886 */ /* 0x020fe20000060100 */
[----:B------:R-:W-:Y:S11]  /*3f40*/  PLOP3.LUT P0, PT, PT, PT, UP3, 0x80, 0x8 ;  /* 0x000000000008781c */ /* 0x000ff60003f0f038 */
[----:B------:R-:W-:Y:S02]  /*3f50*/  @!UPT UIADD3 URZ, UPT, UPT, URZ, URZ, URZ ;  /* 0x000000fffffff290 */ /* 0x000fe4000fffe0ff */
[----:B---3--:R-:W-:Y:S02]  /*3f60*/  @P0 SHF.R.U32.HI R0, RZ, 0x10, R5 ;  /* 0x00000010ff000819 */ /* 0x008fe40000011605 */
[----:B------:R-:W-:Y:S02]  /*3f70*/  @P0 MOV R2, R4 ;  /* 0x0000000400020202 */ /* 0x000fe40000000f00 */
[----:B------:R-:W-:Y:S01]  /*3f80*/  @P0 R2UR UR4, R0 ;  /* 0x00000000000402ca */ /* 0x000fe200000e0000 */
[----:B------:R-:W-:Y:S01]  /*3f90*/  VIADD R0, R3, 0x90 ;  /* 0x0000009003007836 */ /* 0x000fe20000000000 */
[----:B------:R-:W-:Y:S02]  /*3fa0*/  @P0 LOP3.LUT R4, R5, 0xffff, RZ, 0xc0, !PT ;  /* 0x0000ffff05040812 */ /* 0x000fe400078ec0ff */
[----:B------:R-:W-:Y:S02]  /*3fb0*/  @P0 R2UR UR6, R2 ;  /* 0x00000000020602ca */ /* 0x000fe400000e0000 */
[----:B------:R-:W-:Y:S02]  /*3fc0*/  PRMT R0, RZ, 0x654, R0 ;  /* 0x00000654ff007816 */ /* 0x000fe40000000000 */
[----:B------:R-:W-:Y:S02]  /*3fd0*/  @P0 R2UR UR5, R4 ;  /* 0x00000000040502ca */ /* 0x000fe400000e0000 */
[----:B------:R3:W-:Y:S03]  /*3fe0*/  SYNCS.ARRIVE.TRANS64.RED.A1T0 RZ, [R0+URZ], RZ ;  /* 0x000000ff00ff79a7 */ /* 0x0007e600081004ff */
[----:B------:R-:W-:Y:S04]  /*3ff0*/  @UP3 UMOV UR29, UR4 ;  /* 0x00000004001d3c82 */ /* 0x000fe80008000000 */
[----:B------:R-:W-:Y:S04]  /*4000*/  @UP3 UMOV UR14, UR6 ;  /* 0x00000006000e3c82 */ /* 0x000fe80008000000 */
[----:B------:R-:W-:Y:S01]  /*4010*/  @UP3 UMOV UR13, UR5 ;  /* 0x00000005000d3c82 */ /* 0x000fe20008000000 */
[----:B------:R-:W-:Y:S05]  /*4020*/  BRA.U !UP0, `(.L_x_71) ;  /* 0x0000000108c07547 */ /* 0x000fea000b800000 */
[----:B------:R-:W-:Y:S02]  /*4030*/  UIMAD.WIDE.U32 UR8, UR13, UR55, URZ ;  /* 0x000000370d0872a5 */ /* 0x000fe4000f8e00ff */
[----:B------:R-:W-:Y:S02]  /*4040*/  UP2UR UR12, UPR, URZ, 0x4 ;  /* 0x00000004ff0c7883 */ /* 0x000fe40008000000 */
[----:B------:R-:W-:Y:S02]  /*4050*/  UISETP.NE.AND UP2, UPT, UR54, 0x1, UPT ;  /* 0x000000013600788c */ /* 0x000fe4000bf45270 */
[----:B------:R-:W-:Y:S02]  /*4060*/  UIMAD.WIDE.U32 UR10, UR14, UR52, URZ ;  /* 0x000000340e0a72a5 */ /* 0x000fe4000f8e00ff */
[----:B------:R-:W-:Y:S02]  /*4070*/  USEL UR4, UR37, UR40, !UP2 ;  /* 0x0000002825047287 */ /* 0x000fe4000d000000 */
[----:B------:R-:W-:Y:S02]  /*4080*/  UISETP.NE.AND UP0, UPT, UR15, 0x1, UPT ;  /* 0x000000010f00788c */ /* 0x000fe4000bf05270 */
[----:B------:R-:W-:Y:S02]  /*4090*/  UP2UR UR20, UPR, URZ, 0x2 ;  /* 0x00000002ff147883 */ /* 0x000fe40008000000 */
[----:B------:R-:W-:Y:S02]  /*40a0*/  UISETP.NE.AND UP1, UPT, UR41, 0x1, UPT ;  /* 0x000000012900788c */ /* 0x000fe4000bf25270 */
[----:B--2---:R-:W-:Y:S02]  /*40b0*/  UIMAD.WIDE.U32 UR16, UR4, UR22, URZ ;  /* 0x00000016041072a5 */ /* 0x004fe4000f8e00ff */
[----:B------:R-:W-:Y:S01]  /*40c0*/  USEL UR7, UR38, UR42, !UP0 ;  /* 0x0000002a26077287 */ /* 0x000fe2000c000000 */
[----:B------:R-:W-:Y:S02]  /*40d0*/  UMOV UR5, UR9 ;  /* 0x0000000900057c82 */ /* 0x000fe40008000000 */
[----:B------:R-:W-:Y:S02]  /*40e0*/  USHF.R.U32.HI UR6, URZ, UR48, UR5 ;  /* 0x00000030ff067299 */ /* 0x000fe40008011605 */
[----:B------:R-:W-:Y:S02]  /*40f0*/  UIMAD.WIDE.U32 UR18, UR7, UR22, URZ ;  /* 0x00000016071272a5 */ /* 0x000fe4000f8e00ff */
[----:B------:R-:W-:Y:S02]  /*4100*/  USEL UR6, UR13, UR6, !UP2 ;  /* 0x000000060d067287 */ /* 0x000fe4000d000000 */
[----:B------:R-:W-:Y:S01]  /*4110*/  UISETP.NE.AND UP2, UPT, UR12, URZ, UPT ;  /* 0x000000ff0c00728c */ /* 0x000fe2000bf45270 */
[----:B------:R-:W-:Y:S01]  /*4120*/  UMOV UR5, UR11 ;  /* 0x0000000b00057c82 */ /* 0x000fe20008000000 */
[----:B------:R-:W-:Y:S02]  /*4130*/  UIMAD.WIDE.U32 UR10, UR6, UR22, URZ ;  /* 0x00000016060a72a5 */ /* 0x000fe4000f8e00ff */
[----:B------:R-:W-:Y:S03]  /*4140*/  USHF.R.U32.HI UR8, URZ, UR53, UR5 ;  /* 0x00000035ff087299 */ /* 0x000fe60008011605 */
[----:B------:R-:W-:Y:S02]  /*4150*/  UMOV UR5, UR17 ;  /* 0x0000001100057c82 */ /* 0x000fe40008000000 */
[----:B------:R-:W-:Y:S03]  /*4160*/  @UP1 USHF.R.U32.HI UR4, URZ, UR23, UR5 ;  /* 0x00000017ff041299 */ /* 0x000fe60008011605 */
[----:B------:R-:W-:Y:S01]  /*4170*/  UMOV UR5, UR19 ;  /* 0x0000001300057c82 */ /* 0x000fe20008000000 */
[----:B------:R-:W-:Y:S02]  /*4180*/  UIMAD UR4, UR41, UR4, URZ ;  /* 0x00000004290472a4 */ /* 0x000fe4000f8e02ff */
[----:B------:R-:W-:Y:S02]  /*4190*/  @UP1 USHF.R.U32.HI UR7, URZ, UR23, UR5 ;  /* 0x00000017ff071299 */ /* 0x000fe40008011605 */
[----:B------:R-:W-:Y:S02]  /*41a0*/  USEL UR5, UR14, UR8, !UP0 ;  /* 0x000000080e057287 */ /* 0x000fe4000c000000 */
[----:B------:R-:W-:Y:S02]  /*41b0*/  UIMAD UR8, UR41, UR7, URZ ;  /* 0x00000007290872a4 */ /* 0x000fe4000f8e02ff */
[----:B------:R-:W-:Y:S03]  /*41c0*/  UISETP.GE.AND UP0, UPT, UR6, UR4, UPT ;  /* 0x000000040600728c */ /* 0x000fe6000bf06270 */
[----:B------:R-:W-:Y:S01]  /*41d0*/  UMOV UR4, UR11 ;  /* 0x0000000b00047c82 */ /* 0x000fe20008000000 */
[----:B------:R-:W-:Y:S02]  /*41e0*/  UISETP.GE.OR UP0, UPT, UR5, UR8, UP0 ;  /* 0x000000080500728c */ /* 0x000fe40008706670 */
[----:B------:R-:W-:Y:S02]  /*41f0*/  USHF.R.U32.HI UR4, URZ, UR23, UR4 ;  /* 0x00000017ff047299 */ /* 0x000fe40008011604 */
[----:B------:R-:W-:Y:S02]  /*4200*/  UIMAD.WIDE.U32 UR8, UR5, UR22, URZ ;  /* 0x00000016050872a5 */ /* 0x000fe4000f8e00ff */
[----:B------:R-:W-:Y:S04]  /*4210*/  USEL UR10, UR6, UR4, !UP1 ;  /* 0x00000004060a7287 */ /* 0x000fe8000c800000 */
[----:B------:R-:W-:Y:S01]  /*4220*/  UIADD3 UR11, UPT, UPT, -UR10, URZ, URZ ;  /* 0x000000ff0a0b7290 */ /* 0x000fe2000fffe1ff */
[----:B------:R-:W-:Y:S02]  /*4230*/  @!UP0 UMOV UR4, UR9 ;  /* 0x0000000900048c82 */ /* 0x000fe40008000000 */
[----:B------:R-:W-:Y:S02]  /*4240*/  @!UP0 USHF.R.U32.HI UR4, URZ, UR23, UR4 ;  /* 0x00000017ff048299 */ /* 0x000fe40008011604 */
[----:B------:R-:W-:Y:S02]  /*4250*/  UIMAD UR8, UR41, UR11, UR6 ;  /* 0x0000000b290872a4 */ /* 0x000fe4000f8e0206 */
[----:B------:R-:W-:Y:S02]  /*4260*/  @!UP0 USEL UR4, UR5, UR4, !UP1 ;  /* 0x0000000405048287 */ /* 0x000fe4000c800000 */
[----:B------:R-:W-:Y:S02]  /*4270*/  UISETP.NE.AND UP1, UPT, UR20, URZ, UPT ;  /* 0x000000ff1400728c */ /* 0x000fe4000bf25270 */
[----:B------:R-:W-:Y:S02]  /*4280*/  @!UP0 UIMAD UR7, UR7, UR8, UR4 ;  /* 0x00000008070782a4 */ /* 0x000fe4000f8e0204 */
[----:B------:R-:W-:Y:S02]  /*4290*/  @!UP0 UIADD3 UR9, UPT, UPT, UR10, -UR4, URZ ;  /* 0x800000040a098290 */ /* 0x000fe4000fffe0ff */
[----:B------:R-:W-:Y:S02]  /*42a0*/  UIADD3 UR8, UPT, UPT, -UR6, URZ, URZ ;  /* 0x000000ff06087290 */ /* 0x000fe4000fffe1ff */
[----:B------:R-:W-:Y:S02]  /*42b0*/  UIADD3 UR4, UPT, UPT, -UR5, URZ, URZ ;  /* 0x000000ff05047290 */ /* 0x000fe4000fffe1ff */
[----:B------:R-:W-:Y:S03]  /*42c0*/  @!UP0 UIMAD UR6, UR9, UR41, UR5 ;  /* 0x00000029090682a4 */ /* 0x000fe6000f8e0205 */
[----:B------:R-:W-:Y:S01]  /*42d0*/  @!UP0 UMOV UR5, UR7 ;  /* 0x0000000700058c82 */ /* 0x000fe20008000000 */
[----:B------:R-:W-:Y:S02]  /*42e0*/  UIMAD UR7, UR15, UR4, UR14 ;  /* 0x000000040f0772a4 */ /* 0x000fe4000f8e020e */
[----:B------:R-:W-:Y:S02]  /*42f0*/  UIMAD UR4, UR54, UR8, UR13 ;  /* 0x00000008360472a4 */ /* 0x000fe4000f8e020d */
[----:B------:R-:W-:Y:S02]  /*4300*/  UIMAD UR14, UR5, UR15, UR7 ;  /* 0x0000000f050e72a4 */ /* 0x000fe4000f8e0207 */
[----:B------:R-:W-:Y:S11]  /*4310*/  UIMAD UR13, UR6, UR54, UR4 ;  /* 0x00000036060d72a4 */ /* 0x000ff6000f8e0204 */
[----:B------:R-:W-:Y:S01]  /*4320*/  @!UPT UIADD3 URZ, UPT, UPT, URZ, URZ, URZ ;  /* 0x000000fffffff290 */ /* 0x000fe2000fffe0ff */
.L_x_71:
[----:B------:R-:W4:Y:S01]  /*4330*/  @!UP4 LDCU.128 UR8, c[0x0][0xb10] ;  /* 0x00016200ff08c7ac */ /* 0x000f220008000c00 */
[----:B------:R-:W-:Y:S02]  /*4340*/  ISETP.NE.U32.AND P0, PT, RZ, UR30, PT ;  /* 0x0000001eff007c0c */ /* 0x000fe4000bf05070 */
[----:B------:R-:W-:Y:S02]  /*4350*/  SHF.L.U32 R2, R11, 0x1f, RZ ;  /* 0x0000001f0b027819 */ /* 0x000fe400000006ff */
[----:B------:R-:W-:Y:S01]  /*4360*/  ISETP.NE.AND.EX P0, PT, RZ, UR31, PT, P0 ;  /* 0x0000001fff007c0c */ /* 0x000fe2000bf05300 */
[----:B------:R-:W5:Y:S01]  /*4370*/  @!UP4 LDCU UR5, c[0x0][0xb0c] ;  /* 0x00016180ff05c7ac */ /* 0x000f620008000800 */
[----:B----4-:R-:W-:Y:S07]  /*4380*/  UIMAD.WIDE.U32 UR6, UR14, UR8, URZ ;  /* 0x000000080e0672a5 */ /* 0x010fee000f8e00ff */
[----:B------:R-:W-:Y:S01]  /*4390*/  @!UP4 UMOV UR4, UR7 ;  /* 0x000000070004cc82 */ /* 0x000fe20008000000 */
[----:B-----5:R-:W-:Y:S02]  /*43a0*/  @!UP4 UISETP.NE.AND UP0, UPT, UR5, 0x1, UPT ;  /* 0x000000010500c88c */ /* 0x020fe4000bf05270 */
[----:B------:R-:W-:Y:S02]  /*43b0*/  @!UP4 USHF.R.U32.HI UR4, URZ, UR9, UR4 ;  /* 0x00000009ff04c299 */ /* 0x000fe40008011604 */
[----:B------:R-:W-:Y:S02]  /*43c0*/  UIMAD.WIDE.U32 UR6, UR13, UR11, URZ ;  /* 0x0000000b0d0672a5 */ /* 0x000fe4000f8e00ff */
[----:B------:R-:W-:Y:S02]  /*43d0*/  @!UP4 USEL UR8, UR14, UR4, !UP0 ;  /* 0x000000040e08c287 */ /* 0x000fe4000c000000 */
[----:B------:R-:W-:Y:S03]  /*43e0*/  @!UP4 UISETP.NE.AND UP0, UPT, UR10, 0x1, UPT ;  /* 0x000000010a00c88c */ /* 0x000fe6000bf05270 */
[----:B------:R-:W-:Y:S02]  /*43f0*/  @!UP4 UMOV UR6, UR7 ;  /* 0x000000070006cc82 */ /* 0x000fe40008000000 */
[----:B------:R-:W4:Y:S02]  /*4400*/  @!UP4 LDCU UR4, c[0x0][0xb20] ;  /* 0x00016400ff04c7ac */ /* 0x000f240008000800 */
[----:B----4-:R-:W-:Y:S04]  /*4410*/  @!UP4 USHF.R.U32.HI UR6, URZ, UR4, UR6 ;  /* 0x00000004ff06c299 */ /* 0x010fe80008011606 */
[----:B------:R-:W-:Y:S04]  /*4420*/  @!UP4 USEL UR6, UR13, UR6, !UP0 ;  /* 0x000000060d06c287 */ /* 0x000fe8000c000000 */
[----:B------:R-:W-:Y:S02]  /*4430*/  @!UP4 UIADD3 UR4, UPT, UPT, -UR8, UR6, URZ ;  /* 0x000000060804c290 */ /* 0x000fe4000fffe1ff */
[----:B------:R-:W-:Y:S02]  /*4440*/  @!UP4 UIADD3 UR6, UPT, UPT, UR8, -UR6, URZ ;  /* 0x800000060806c290 */ /* 0x000fe4000fffe0ff */
[----:B------:R-:W-:Y:S02]  /*4450*/  @!UP4 UIMAD UR14, UR4, UR5, UR14 ;  /* 0x00000005040ec2a4 */ /* 0x000fe4000f8e020e */
[----:B------:R-:W-:Y:S01]  /*4460*/  @!UP4 UIMAD UR13, UR6, UR10, UR13 ;  /* 0x0000000a060dc2a4 */ /* 0x000fe2000f8e020d */
[----:B------:R-:W-:Y:S11]  /*4470*/  BRA.U UP1, `(.L_x_72) ;  /* 0x0000000101107547 */ /* 0x000ff6000b800000 */
[----:B---3--:R-:W-:Y:S04]  /*4480*/  MOV R0, UR44 ;  /* 0x0000002c00007c02 */ /* 0x008fe80008000f00 */
[----:B------:R-:W-:Y:S04]  /*4490*/  SHF.L.U32 R3, R0, 0x1f, RZ ;  /* 0x0000001f00037819 */ /* 0x000fe800000006ff */
[----:B------:R-:W3:Y:S02]  /*44a0*/  SYNCS.PHASECHK.TRANS64.TRYWAIT P1, [UR21+0x78], R3 ;  /* 0x00007803ff0075a7 */ /* 0x000ee40008021115 */
[----:B---3--:R-:W-:Y:S05]  /*44b0*/  @!P1 BRA `(.L_x_73) ;  /* 0x0000004800dc9947 */ /* 0x008fea0003800000 */
.L_x_72:
[----:B------:R-:W-:Y:S05]  /*44c0*/  BRA.U !UP6, `(.L_x_74) ;  /* 0x000000010e3c7547 */ /* 0x000fea000b800000 */
[----:B------:R-:W-:Y:S01]  /*44d0*/  UPLOP3.LUT UP2, UPT, UPT, UPT, UP5, 0x80, 0x8 ;  /* 0x000000000008789c */ /* 0x000fe20003f4f050 */
[----:B------:R-:W-:Y:S01]  /*44e0*/  HFMA2 R244, -RZ, RZ, 0, 5.9604644775390625e-08 ;  /* 0x00000001fff47431 */ /* 0x000fe200000001ff */
[----:B------:R-:W4:Y:S01]  /*44f0*/  LDCU.64 UR8, c[0x0][0x358] ;  /* 0x00006b00ff0877ac */ /* 0x000f220008000a00 */
[----:B---3--:R-:W-:Y:S03]  /*4500*/  IMAD.MOV.U32 R0, RZ, RZ, 0x1 ;  /* 0x00000001ff007424 */ /* 0x008fe600078e00ff */
[----:B------:R-:W-:Y:S05]  /*4510*/  PLOP3.LUT P1, PT, PT, PT, UP2, 0x80, 0x8 ;  /* 0x000000000008781c */ /* 0x000fea0003f2f028 */
[----:B------:R-:W3:Y:S01]  /*4520*/  @UP2 LDCU.64 UR4, c[0x0][0x888] ;  /* 0x00011100ff0427ac */ /* 0x000ee20008000a00 */
[----:B------:R-:W-:Y:S07]  /*4530*/  @UP2 UIMAD UR6, UR36, UR30, URZ ;  /* 0x0000001e240622a4 */ /* 0x000fee000f8e02ff */
[----:B------:R-:W-:Y:S01]  /*4540*/  @!P1 PRMT R244, R0, 0x7610, R244 ;  /* 0x0000761000f49816 */ /* 0x000fe200000000f4 */
[----:B---3--:R-:W-:Y:S06]  /*4550*/  @UP2 UIMAD.WIDE UR4, UR6, 0x4, UR4 ;  /* 0x00000004060428a5 */ /* 0x008fec000f8e0204 */
[----:B------:R-:W-:Y:S02]  /*4560*/  IMAD.U32 R4, RZ, RZ, UR4 ;  /* 0x00000004ff047e24 */ /* 0x000fe4000f8e00ff */
[----:B------:R-:W-:Y:S05]  /*4570*/  IMAD.U32 R5, RZ, RZ, UR5 ;  /* 0x00000005ff057e24 */ /* 0x000fea000f8e00ff */
[----:B----4-:R-:W3:Y:S02]  /*4580*/  @P1 LDG.E R4, desc[UR8][R4.64] ;  /* 0x0000000804041981 */ /* 0x010ee4000c1e1900 */
[----:B---3--:R-:W-:Y:S11]  /*4590*/  @P1 R2UR UR45, R4 ;  /* 0x00000000042d12ca */ /* 0x008ff600000e0000 */
[----:B------:R-:W-:Y:S03]  /*45a0*/  @!UPT UIADD3 URZ, UPT, UPT, URZ, URZ, URZ ;  /* 0x000000fffffff290 */ /* 0x000fe6000fffe0ff */
[----:B------:R-:W4:Y:S02]  /*45b0*/  @!UP2 LDCU UR45, c[0x0][0x880] ;  /* 0x00011000ff2da7ac */ /* 0x000f240008000800 */
.L_x_74:
[----:B----4-:R-:W-:Y:S01]  /*45c0*/  @!P0 ISETP.EQ.AND P2, PT, RZ, UR45, PT ;  /* 0x0000002dff008c0c */ /* 0x010fe2000bf42270 */
[----:B------:R-:W-:Y:S01]  /*45d0*/  @!UPT UIADD3 URZ, UPT, UPT, URZ, URZ, URZ ;  /* 0x000000fffffff290 */ /* 0x000fe2000fffe0ff */
[----:B------:R-:W-:Y:S11]  /*45e0*/  @!P0 BRA `(.L_x_75) ;  /* 0x0000000000148947 */ /* 0x000ff60003800000 */
[----:B------:R-:W-:Y:S02]  /*45f0*/  LOP3.LUT P0, RZ, R244, 0xff, RZ, 0xc0, !PT ;  /* 0x000000fff4ff7812 */ /* 0x000fe4000780c0ff */
[----:B------:R-:W-:Y:S04]  /*4600*/  PLOP3.LUT P2, PT, PT, PT, UP2, 0x80, 0x8 ;  /* 0x000000000008781c */ /* 0x000fe80003f4f028 */
[----:B------:R-:W-:Y:S07]  /*4610*/  PLOP3.LUT P2, PT, P2, PT, PT, 0x8, 0x80 ;  /* 0x000000000080781c */ /* 0x000fee000174e170 */
[----:B------:R-:W-:Y:S11]  /*4620*/  @P0 ISETP.EQ.AND P2, PT, RZ, UR45, PT ;  /* 0x0000002dff000c0c */ /* 0x000ff6000bf42270 */
[----:B------:R-:W-:Y:S02]  /*4630*/  @!UPT UIADD3 URZ, UPT, UPT, URZ, URZ, URZ ;  /* 0x000000fffffff290 */ /* 0x000fe4000fffe0ff */
.L_x_75:
[----:B------:R-:W4:Y:S01]  /*4640*/  SYNCS.PHASECHK.TRANS64.TRYWAIT P0, [UR21+0x68], R2 ;  /* 0x00006802ff0075a7 */ /* 0x000f220008001115 */
[----:B------:R-:W-:Y:S02]  /*4650*/  ELECT P1, URZ, PT ;  /* 0x0000000000ff782f */ /* 0x000fe40003820000 */
[----:B------:R-:W-:Y:S01]  /*4660*/  IADD3 R10, PT, PT, R10, 0x1, RZ ;  /* 0x000000010a0a7810 */ /* 0x000fe20007ffe0ff */
[----:B----4-:R-:W-:Y:S10]  /*4670*/  @!P0 BRA `(.L_x_76) ;  /* 0x0000004800848947 */ /* 0x010ff40003800000 */
.L_x_132:
[----:B------:R-:W-:Y:S01]  /*4680*/  PLOP3.LUT P1, PT, P2, P1, PT, 0xf2, 0x2f ;  /* 0x00000000002f781c */ /* 0x000fe20001723e72 */
[----:B------:R-:W-:Y:S01]  /*4690*/  UMOV UR6, 0x0 ;  /* 0x0000000000067882 */ /* 0x000fe20000000000 */
[----:B------:R-:W-:Y:S01]  /*46a0*/  UMOV UR7, 0x10000000 ;  /* 0x1000000000077882 */ /* 0x000fe20000000000 */
[----:B------:R-:W-:Y:S01]  /*46b0*/  UMOV UR12, UR36 ;  /* 0x00000024000c7c82 */ /* 0x000fe20008000000 */
[----:B------:R-:W-:Y:S01]  /*46c0*/  UMOV UR20, UR36 ;  /* 0x0000002400147c82 */ /* 0x000fe20008000000 */
[----:B------:R-:W-:Y:S01]  /*46d0*/  UMOV UR28, UR36 ;  /* 0x00000024001c7c82 */ /* 0x000fe20008000000 */
[----:B------:R-:W-:Y:S02]  /*46e0*/  R2UR UR51, R250 ;  /* 0x00000000fa3372ca */ /* 0x000fe400000e0000 */
[----:B------:R-:W-:Y:S02]  /*46f0*/  R2UR UR43, R251 ;  /* 0x00000000fb2b72ca */ /* 0x000fe400000e0000 */
[C---:B------:R-:W-:Y:S02]  /*4700*/  ISETP.NE.AND P0, PT, R10.reuse, 0x2, PT ;  /* 0x000000020a00780c */ /* 0x040fe40003f05270 */
[----:B------:R-:W-:Y:S01]  /*4710*/  LOP3.LUT R11, R11, 0x1, RZ, 0x3c, !PT ;  /* 0x000000010b0b7812 */ /* 0x000fe200078e3cff */
[----:B------:R-:W-:Y:S01]  /*4720*/  VOTEU.ALL UP0, P1 ;  /* 0x0000000000ff7886 */ /* 0x000fe20000800000 */
[----:B---3--:R-:W-:Y:S02]  /*4730*/  SEL R0, RZ, 0x1, P0 ;  /* 0x00000001ff007807 */ /* 0x008fe40000000000 */
[----:B------:R-:W-:Y:S02]  /*4740*/  SEL R10, R10, RZ, P0 ;  /* 0x000000ff0a0a7207 */ /* 0x000fe40000000000 */
[----:B-1----:R-:W-:Y:S01]  /*4750*/  @!UP0 UIADD3 UR4, UP1, UPT, UR46, 0x580, URZ ;  /* 0x000005802e048890 */ /* 0x002fe2000ff3e0ff */
[----:B------:R-:W-:Y:S01]  /*4760*/  LOP3.LUT R9, R9, R0, RZ, 0x3c, !PT ;  /* 0x0000000009097212 */ /* 0x000fe200078e3cff */
[----:B------:R-:W-:Y:S02]  /*4770*/  @!UP0 USHF.L.U32 UR35, UR49, 0x7, URZ ;  /* 0x0000000731238899 */ /* 0x000fe400080006ff */
[----:B------:R-:W-:Y:S02]  /*4780*/  @!UP0 UIADD3.X UR5, UPT, UPT, URZ, UR47, URZ, UP1, !UPT ;  /* 0x0000002fff058290 */ /* 0x000fe40008ffe4ff */
[----:B------:R-:W-:Y:S02]  /*4790*/  @!UP0 UIMAD UR34, UR50, 0x70, URZ ;  /* 0x00000070322288a4 */ /* 0x000fe4000f8e02ff */
[----:B------:R-:W-:Y:S02]  /*47a0*/  @!UP0 UIADD3 UR32, UPT, UPT, UR21, 0x180, URZ ;  /* 0x0000018015208890 */ /* 0x000fe4000fffe0ff */
[----:B------:R-:W-:Y:S01]  /*47b0*/  @!UP0 UIADD3 UR33, UPT, UPT, UR21, 0x60, URZ ;  /* 0x0000006015218890 */ /* 0x000fe2000fffe0ff */
[----:B------:R-:W-:Y:S01]  /*47c0*/  VOTEU.ALL UP1, P1 ;  /* 0x0000000000ff7886 */ /* 0x000fe20000820000 */
[----:B------:R-:W-:Y:S02]  /*47d0*/  @!UP0 UIADD3 UR8, UPT, UPT, UR21, 0x980, URZ ;  /* 0x0000098015088890 */ /* 0x000fe4000fffe0ff */
[----:B------:R-:W-:Y:S03]  /*47e0*/  @!UP0 UIADD3 UR10, UPT, UPT, UR34, 0x10, URZ ;  /* 0x00000010220a8890 */ /* 0x000fe6000fffe0ff */
[----:B------:R-:W-:Y:S01]  /*47f0*/  UMOV UR9, UR33 ;  /* 0x0000002100097c82 */ /* 0x000fe20008000000 */
[----:B------:R-:W-:Y:S01]  /*4800*/  UMOV UR11, UR35 ;  /* 0x00000023000b7c82 */ /* 0x000fe20008000000 */
[----:B------:R1:W-:Y:S01]  /*4810*/  @!UP1 UTMALDG.3D [UR32], [UR4], desc[UR6] ;  /* 0x00000620040095b4 */ /* 0x0003e20008011000 */
[----:B------:R-:W-:Y:S01]  /*4820*/  VOTEU.ALL UP1, P1 ;  /* 0x0000000000ff7886 */ /* 0x000fe20000820000 */
[----:B------:R-:W-:Y:S02]  /*4830*/  @!UP0 UIADD3 UR16, UPT, UPT, UR21, 0x1180, URZ ;  /* 0x0000118015108890 */ /* 0x000fe4000fffe0ff */
[----:B------:R-:W-:Y:S01]  /*4840*/  @!UP0 UIADD3 UR18, UPT, UPT, UR34, 0x20, URZ ;  /* 0x0000002022128890 */ /* 0x000fe2000fffe0ff */
        /* <DEDUP_REMOVED lines=10> */
[----:B------:R-:W-:Y:S02]  /*48f0*/  UIADD3 UR50, UPT, UPT, UR13, UR51, URZ ;  /* 0x000000330d327290 */ /* 0x000fe4000fffe0ff */
[----:B------:R-:W-:Y:S02]  /*4900*/  UIADD3 UR49, UPT, UPT, UR14, UR43, URZ ;  /* 0x0000002b0e317290 */ /* 0x000fe4000fffe0ff */
[----:B------:R-:W-:Y:S01]  /*4910*/  @!UP1 UTMALDG.3D [UR24], [UR4], desc[UR6] ;  /* 0x00000618040095b4 */ /* 0x000fe20008011000 */
[----:B------:R-:W-:Y:S01]  /*4920*/  VOTEU.ALL UP1, P1 ;  /* 0x0000000000ff7886 */ /* 0x000fe20000820000 */
[----:B-1----:R-:W-:Y:S01]  /*4930*/  UMOV UR36, UR29 ;  /* 0x0000001d00247c82 */ /* 0x002fe20008000000 */
[----:B---3--:R-:W-:Y:S02]  /*4940*/  @!UP0 UIADD3 UR8, UPT, UPT, UR21, 0x2180, URZ ;  /* 0x0000218015088890 */ /* 0x008fe4000fffe0ff */
[----:B------:R-:W-:Y:S02]  /*4950*/  @!UP0 UIADD3 UR10, UPT, UPT, UR34, 0x40, URZ ;  /* 0x00000040220a8890 */ /* 0x000fe4000fffe0ff */
[----:B----4-:R-:W-:Y:S02]  /*4960*/  @!UP0 UIADD3 UR16, UPT, UPT, UR21, 0x2980, URZ ;  /* 0x0000298015108890 */ /* 0x010fe4000fffe0ff */
[----:B------:R-:W-:Y:S05]  /*4970*/  @!UP0 UIADD3 UR18, UPT, UPT, UR34, 0x50, URZ ;  /* 0x0000005022128890 */ /* 0x000fea000fffe0ff */
[----:B------:R1:W-:Y:S01]  /*4980*/  @!UP1 UTMALDG.3D [UR8], [UR4], desc[UR6] ;  /* 0x00000608040095b4 */ /* 0x0003e20008011000 */
[----:B------:R-:W-:Y:S02]  /*4990*/  UPLOP3.LUT UP1, UPT, UPT, UPT, UPT, 0x80, 0x8 ;  /* 0x000000000008789c */ /* 0x000fe40003f2f070 */
[----:B-1----:R-:W-:Y:S02]  /*49a0*/  @!UP0 UIADD3 UR8, UPT, UPT, UR21, 0x3180, URZ ;  /* 0x0000318015088890 */ /* 0x002fe4000fffe0ff */
[----:B------:R-:W-:Y:S01]  /*49b0*/  @!UP0 UIADD3 UR10, UPT, UPT, UR34, 0x60, URZ ;  /* 0x00000060220a8890 */ /* 0x000fe2000fffe0ff */
[----:B------:R-:W-:Y:S05]  /*49c0*/  VOTEU.ALL UP0, P1 ;  /* 0x0000000000ff7886 */ /* 0x000fea0000800000 */
[----:B------:R3:W-:Y:S01]  /*49d0*/  @!UP0 UTMALDG.3D [UR16], [UR4], desc[UR6] ;  /* 0x00000610040085b4 */ /* 0x0007e20008011000 */
[----:B------:R-:W-:Y:S05]  /*49e0*/  VOTEU.ALL UP0, P1 ;  /* 0x0000000000ff7886 */ /* 0x000fea0000800000 */
[----:B------:R3:W-:Y:S01]  /*49f0*/  @!UP0 UTMALDG.3D [UR8], [UR4], desc[UR6] ;  /* 0x00000608040085b4 */ /* 0x0007e20008011000 */
[----:B------:R3:W-:Y:S01]  /*4a00*/  @!P1 SYNCS.ARRIVE.TRANS64.RED.A0TR RZ, [UR21+0x60], R8 ;  /* 0x00006008ffff99a7 */ /* 0x0007e20008300415 */
[----:B------:R-:W-:Y:S01]  /*4a10*/  SYNCS.ARRIVE.TRANS64.RED.A1T0 RZ, [UR39], RZ ;  /* 0x000000ffffff79a7 */ /* 0x000fe20008100427 */
[----:B------:R-:W-:Y:S05]  /*4a20*/  BRA.U UP3, `(.L_x_77) ;  /* 0xfffffff503047547 */ /* 0x000fea000b83ffff */
[----:B------:R-:W-:Y:S07]  /*4a30*/  MOV R0, UR21 ;  /* 0x0000001500007c02 */ /* 0x000fee0008000f00 */
.L_x_78:
[----:B-1----:R-:W-:-:S04]  /*4a40*/  SHF.L.U32 R3, R11, 0x1f, RZ ;  /* 0x0000001f0b037819 */ /* 0x002fc800000006ff */
[----:B------:R1:W4:Y:S03]  /*4a50*/  SYNCS.PHASECHK.TRANS64.TRYWAIT P0, [R0+URZ+0x68], R3 ;  /* 0x00006803000075a7 */ /* 0x00032600080011ff */
[----:B----4-:R-:W-:Y:S05]  /*4a60*/  @!P0 NANOSLEEP.SYNCS 0x989680 ;  /* 0x009896800000895d */ /* 0x010fea0003900000 */
[----:B------:R-:W4:Y:S02]  /*4a70*/  @!P0 SYNCS.PHASECHK.TRANS64 P0, [R0+URZ+0x68], R3 ;  /* 0x00006803000085a7 */ /* 0x000f2400080010ff */
[----:B--234-:R-:W-:Y:S05]  /*4a80*/  @P0 EXIT ;  /* 0x000000000000094d */ /* 0x01cfea0003800000 */
[----:B------:R-:W-:Y:S05]  /*4a90*/  BRA `(.L_x_78) ;  /* 0xfffffffc00e87947 */ /* 0x000fea000383ffff */
.L_x_69:
[----:B------:R-:W-:-:S06]  /*4aa0*/  UISETP.GE.AND UP0, UPT, UR22, 0x4, UPT ;  /* 0x000000041600788c */ /* 0x000fcc000bf06270 */
[----:B------:R-:W-:-:S13]  /*4ab0*/  PLOP3.LUT P0, PT, PT, PT, UP0, 0x80, 0x8 ;  /* 0x000000000008781c */ /* 0x000fda0003f0f008 */
[----:B-1----:R-:W-:Y:S05]  /*4ac0*/  @!P0 EXIT ;  /* 0x000000000000894d */ /* 0x002fea0003800000 */
[----:B------:R-:W-:Y:S01]  /*4ad0*/  BAR.SYNC.DEFER_BLOCKING 0x6, 0xa0 ;  /* 0x0182800000007b1d */ /* 0x000fe20000010000 */
[C---:B------:R-:W-:Y:S01]  /*4ae0*/  IMAD.U32 R2, R252.reuse, 0x10000, RZ ;  /* 0x00010000fc027824 */ /* 0x040fe200078e00ff */
[----:B------:R-:W-:-:S04]  /*4af0*/  LOP3.LUT R252, R252, 0x60, RZ, 0xc0, !PT ;  /* 0x00000060fcfc7812 */ /* 0x000fc800078ec0ff */
[----:B------:R-:W-:Y:S01]  /*4b00*/  UMOV UR4, 0x400 ;  /* 0x0000040000047882 */ /* 0x000fe20000000000 */
[----:B------:R-:W1:Y:S01]  /*4b10*/  LDCU.64 UR8, c[0x0][0x890] ;  /* 0x00011200ff0877ac */ /* 0x000e620008000a00 */
[----:B------:R-:W-:Y:S01]  /*4b20*/  LOP3.LUT R2, R2, 0x600000, RZ, 0xc0, !PT ;  /* 0x0060000002027812 */ /* 0x000fe200078ec0ff */
[----:B------:R-:W-:Y:S01]  /*4b30*/  ULEA UR4, UR5, UR4, 0x18 ;  /* 0x0000000405047291 */ /* 0x000fe2000f8ec0ff */
[----:B------:R-:W2:Y:S01]  /*4b40*/  LDCU.64 UR6, c[0x0][0x8b0] ;  /* 0x00011600ff0677ac */ /* 0x000ea20008000a00 */
[----:B------:R-:W3:Y:S01]  /*4b50*/  LDCU UR44, c[0x0][0xb0c] ;  /* 0x00016180ff2c77ac */ /* 0x000ee20008000800 */
[----:B------:R-:W4:Y:S06]  /*4b60*/  LDCU UR40, c[0x0][0xb30] ;  /* 0x00016600ff2877ac */ /* 0x000f2c0008000800 */
[----:B------:R-:W5:Y:S01]  /*4b70*/  LDS R3, [UR4+0x130] ;  /* 0x00013004ff037984 */ /* 0x000f620008000800 */
[----:B-1----:R-:W-:Y:S01]  /*4b80*/  IMAD.U32 R249, RZ, RZ, UR8 ;  /* 0x00000008fff97e24 */ /* 0x002fe2000f8e00ff */
[----:B------:R-:W-:Y:S01]  /*4b90*/  MOV R248, UR9 ;  /* 0x0000000900f87c02 */ /* 0x000fe20008000f00 */
[----:B------:R-:W1:Y:S01]  /*4ba0*/  LDCU.64 UR60, c[0x0][0x888] ;  /* 0x00011100ff3c77ac */ /* 0x000e620008000a00 */
[----:B--2---:R-:W-:Y:S01]  /*4bb0*/  IMAD.U32 R247, RZ, RZ, UR6 ;  /* 0x00000006fff77e24 */ /* 0x004fe2000f8e00ff */
[----:B------:R-:W-:Y:S01]  /*4bc0*/  MOV R246, UR7 ;  /* 0x0000000700f67c02 */ /* 0x000fe20008000f00 */
[----:B------:R-:W2:Y:S01]  /*4bd0*/  LDCU.64 UR42, c[0x0][0xb28] ;  /* 0x00016500ff2a77ac */ /* 0x000ea20008000a00 */
[----:B------:R-:W1:Y:S01]  /*4be0*/  LDCU.128 UR56, c[0x0][0xb10] ;  /* 0x00016200ff3877ac */ /* 0x000e620008000c00 */
[----:B------:R-:W-:Y:S01]  /*4bf0*/  UMOV UR46, URZ ;  /* 0x000000ff002e7c82 */ /* 0x000fe20008000000 */
[----:B------:R-:W-:Y:S01]  /*4c00*/  UMOV UR55, URZ ;  /* 0x000000ff00377c82 */ /* 0x000fe20008000000 */
[----:B------:R-:W-:Y:S01]  /*4c10*/  UMOV UR16, URZ ;  /* 0x000000ff00107c82 */ /* 0x000fe20008000000 */
[----:B------:R-:W-:Y:S01]  /*4c20*/  UMOV UR54, URZ ;  /* 0x000000ff00367c82 */ /* 0x000fe20008000000 */
[----:B------:R-:W-:Y:S01]  /*4c30*/  UMOV UR52, URZ ;  /* 0x000000ff00347c82 */ /* 0x000fe20008000000 */
[----:B-12345:R-:W-:-:S07]  /*4c40*/  IMAD.IADD R2, R3, 0x1, R2 ;  /* 0x0000000103027824 */ /* 0x03efce00078e0202 */
.L_x_97:
[----:B------:R-:W1:Y:S01]  /*4c50*/  S2UR UR4, SR_CgaCtaId ;  /* 0x00000000000479c3 */ /* 0x000e620000008800 */
[----:B------:R-:W-:Y:S01]  /*4c60*/  UMOV UR47, 0x400 ;  /* 0x00000400002f7882 */ /* 0x000fe20000000000 */
[----:B------:R-:W-:Y:S04]  /*4c70*/  MOV R0, UR54 ;  /* 0x0000003600007c02 */ /* 0x000fe80008000f00 */
[----:B------:R-:W-:Y:S01]  /*4c80*/  SHF.L.U32 R3, R0, 0x1f, RZ ;  /* 0x0000001f00037819 */ /* 0x000fe200000006ff */
[----:B-1----:R-:W-:Y:S04]  /*4c90*/  ULEA UR47, UR4, UR47, 0x18 ;  /* 0x0000002f042f7291 */ /* 0x002fe8000f8ec0ff */
[----:B------:R-:W-:Y:S09]  /*4ca0*/  ULEA UR4, UR16, UR47, 0x3 ;  /* 0x0000002f10047291 */ /* 0x000ff2000f8e18ff */
[----:B------:R-:W1:Y:S02]  /*4cb0*/  SYNCS.PHASECHK.TRANS64.TRYWAIT P0, [UR4+0x80], R3 ;  /* 0x00008003ff0075a7 */ /* 0x000e640008001104 */
[----:B-12---:R-:W-:Y:S05]  /*4cc0*/  @!P0 BRA `(.L_x_79) ;  /* 0x0000004400088947 */ /* 0x006fea0003800000 */
.L_x_134:
[----:B------:R-:W-:Y:S02]  /*4cd0*/  ULEA UR5, UR16, UR47, 0x4 ;  /* 0x0000002f10057291 */ /* 0x000fe4000f8e20ff */
[----:B------:R-:W-:Y:S04]  /*4ce0*/  UIADD3 UR4, UPT, UPT, UR4, 0x90, URZ ;  /* 0x0000009004047890 */ /* 0x000fe8000fffe0ff */
[----:B------:R-:W-:Y:S03]  /*4cf0*/  UPRMT UR4, URZ, 0x654, UR4 ;  /* 0x00000654ff047896 */ /* 0x000fe60008000004 */
[----:B------:R-:W2:Y:S01]  /*4d00*/  LDS.128 R4, [UR5+0x110] ;  /* 0x00011005ff047984 */ /* 0x000ea20008000c00 */
[----:B------:R-:W-:Y:S01]  /*4d10*/  @!PT LDS RZ, [RZ] ;  /* 0x00000000fffff984 */ /* 0x000fe20000000800 */
[----:B------:R-:W-:Y:S01]  /*4d20*/  @!PT LDS RZ, [RZ] ;  /* 0x00000000fffff984 */ /* 0x000fe20000000800 */
[----:B------:R-:W-:Y:S01]  /*4d30*/  @!PT LDS RZ, [RZ] ;  /* 0x00000000fffff984 */ /* 0x000fe20000000800 */
[----:B------:R-:W-:Y:S01]  /*4d40*/  @!PT LDS RZ, [RZ] ;  /* 0x00000000fffff984 */ /* 0x000fe20000000800 */
[----:B------:R3:W-:Y:S07]  /*4d50*/  MEMBAR.ALL.CTA ;  /* 0x0000000000007992 */ /* 0x0007ee0000008000 */
[----:B---3--:R-:W3:Y:S02]  /*4d60*/  FENCE.VIEW.ASYNC.S ;  /* 0x00000000000073c6 */ /* 0x008ee40000000000 */
[----:B---3--:R-:W-:Y:S01]  /*4d70*/  SYNCS.ARRIVE.TRANS64.RED.A1T0 RZ, [UR4], RZ ;  /* 0x000000ffffff79a7 */ /* 0x008fe20008100404 */
[----:B--2---:R-:W-:Y:S11]  /*4d80*/  LOP3.LUT P0, RZ, R6, 0x1, RZ, 0xc0, !PT ;  /* 0x0000000106ff7812 */ /* 0x004ff6000780c0ff */
[----:B------:R-:W-:Y:S02]  /*4d90*/  @!UPT UIADD3 URZ, UPT, UPT, URZ, URZ, URZ ;  /* 0x000000fffffff290 */ /* 0x000fe4000fffe0ff */
[----:B------:R-:W-:Y:S01]  /*4da0*/  VOTEU.ANY UP0, P0 ;  /* 0x0000000000ff7886 */ /* 0x000fe20000000100 */
[----:B------:R-:W-:Y:S01]  /*4db0*/  PLOP3.LUT P3, PT, PT, PT, UP0, 0x80, 0x8 ;  /* 0x000000000008781c */ /* 0x000fe20003f6f008 */
[----:B------:R-:W-:Y:S01]  /*4dc0*/  UP2UR UR53, UPR, URZ, 0x1 ;  /* 0x00000001ff357883 */ /* 0x000fe20008000000 */
[----:B------:R-:W-:Y:S02]  /*4dd0*/  PLOP3.LUT P1, PT, PT, PT, UP0, 0x80, 0x8 ;  /* 0x000000000008781c */ /* 0x000fe40003f2f008 */
[----:B------:R-:W-:Y:S02]  /*4de0*/  PLOP3.LUT P2, PT, PT, PT, UP0, 0x80, 0x8 ;  /* 0x000000000008781c */ /* 0x000fe40003f4f008 */
[----:B------:R-:W-:Y:S01]  /*4df0*/  PLOP3.LUT P0, PT, PT, PT, UP0, 0x80, 0x8 ;  /* 0x000000000008781c */ /* 0x000fe20003f0f008 */
[----:B------:R-:W-:Y:S06]  /*4e00*/  UISETP.GE.AND UP0, UPT, UR41, 0x1, UPT ;  /* 0x000000012900788c */ /* 0x000fec000bf06270 */
[----:B-1----:R-:W-:Y:S02]  /*4e10*/  @P3 MOV R3, R4 ;  /* 0x0000000400033202 */ /* 0x002fe40000000f00 */
[----:B------:R-:W-:Y:S02]  /*4e20*/  @P1 LOP3.LUT R0, R5, 0xffff, RZ, 0xc0, !PT ;  /* 0x0000ffff05001812 */ /* 0x000fe400078ec0ff */
[----:B------:R-:W-:Y:S02]  /*4e30*/  @P2 R2UR UR39, R3 ;  /* 0x00000000032722ca */ /* 0x000fe400000e0000 */
[----:B------:R-:W-:Y:S01]  /*4e40*/  @P0 R2UR UR38, R0 ;  /* 0x00000000002602ca */ /* 0x000fe200000e0000 */
[----:B------:R-:W-:Y:S03]  /*4e50*/  @!UPT UIADD3 URZ, UPT, UPT, URZ, URZ, URZ ;  /* 0x000000fffffff290 */ /* 0x000fe6000fffe0ff */
[----:B------:R-:W-:Y:S11]  /*4e60*/  BRA.U !UP0, `(.L_x_80) ;  /* 0x0000000108cc7547 */ /* 0x000ff6000b800000 */
[----:B------:R-:W1:Y:S01]  /*4e70*/  LDCU UR6, c[0x0][0xb20] ;  /* 0x00016400ff0677ac */ /* 0x000e620008000800 */
[----:B------:R-:W2:Y:S01]  /*4e80*/  LDCU UR7, c[0x0][0x370] ;  /* 0x00006e00ff0777ac */ /* 0x000ea20008000800 */
[----:B------:R-:W3:Y:S01]  /*4e90*/  LDCU UR4, c[0x0][0x374] ;  /* 0x00006e80ff0477ac */ /* 0x000ee20008000800 */
[----:B------:R-:W-:Y:S02]  /*4ea0*/  UISETP.NE.AND UP0, UPT, UR58, 0x1, UPT ;  /* 0x000000013a00788c */ /* 0x000fe4000bf05270 */
[----:B------:R-:W-:Y:S02]  /*4eb0*/  UIMAD.WIDE.U32 UR10, UR38, UR59, URZ ;  /* 0x0000003b260a72a5 */ /* 0x000fe4000f8e00ff */
[----:B------:R-:W-:Y:S02]  /*4ec0*/  UISETP.NE.AND UP1, UPT, UR44, 0x1, UPT ;  /* 0x000000012c00788c */ /* 0x000fe4000bf25270 */
[----:B------:R-:W-:Y:S02]  /*4ed0*/  UISETP.NE.AND UP2, UPT, UR41, 0x1, UPT ;  /* 0x000000012900788c */ /* 0x000fe4000bf45270 */
[----:B------:R-:W-:Y:S02]  /*4ee0*/  UIMAD.WIDE.U32 UR14, UR39, UR56, URZ ;  /* 0x00000038270e72a5 */ /* 0x000fe4000f8e00ff */
[----:B--2---:R-:W-:Y:S02]  /*4ef0*/  UIMAD.WIDE.U32 UR12, UR7, UR56, URZ ;  /* 0x00000038070c72a5 */ /* 0x004fe4000f8e00ff */
[----:B---3--:R-:W-:Y:S07]  /*4f00*/  UIMAD.WIDE.U32 UR8, UR4, UR59, URZ ;  /* 0x0000003b040872a5 */ /* 0x008fee000f8e00ff */
[----:B------:R-:W-:Y:S02]  /*4f10*/  UMOV UR5, UR9 ;  /* 0x0000000900057c82 */ /* 0x000fe40008000000 */
[----:B-1----:R-:W-:Y:S03]  /*4f20*/  @UP0 USHF.R.U32.HI UR4, URZ, UR6, UR5 ;  /* 0x00000006ff040299 */ /* 0x002fe60008011605 */
[----:B------:R-:W-:Y:S01]  /*4f30*/  UMOV UR5, UR11 ;  /* 0x0000000b00057c82 */ /* 0x000fe20008000000 */
[----:B------:R-:W-:Y:S02]  /*4f40*/  UIMAD.WIDE.U32 UR8, UR4, UR42, URZ ;  /* 0x0000002a040872a5 */ /* 0x000fe4000f8e00ff */
[----:B------:R-:W-:Y:S03]  /*4f50*/  USHF.R.U32.HI UR6, URZ, UR6, UR5 ;  /* 0x00000006ff067299 */ /* 0x000fe60008011605 */
[----:B------:R-:W-:Y:S01]  /*4f60*/  UMOV UR5, UR13 ;  /* 0x0000000d00057c82 */ /* 0x000fe20008000000 */
[----:B------:R-:W-:Y:S02]  /*4f70*/  USEL UR6, UR38, UR6, !UP0 ;  /* 0x0000000626067287 */ /* 0x000fe4000c000000 */
[----:B------:R-:W-:Y:S01]  /*4f80*/  @UP1 USHF.R.U32.HI UR7, URZ, UR57, UR5 ;  /* 0x00000039ff071299 */ /* 0x000fe20008011605 */
[----:B------:R-:W-:Y:S02]  /*4f90*/  UMOV UR8, UR9 ;  /* 0x0000000900087c82 */ /* 0x000fe40008000000 */
[----:B------:R-:W-:Y:S01]  /*4fa0*/  UMOV UR5, UR15 ;  /* 0x0000000f00057c82 */ /* 0x000fe20008000000 */
[----:B------:R-:W-:Y:S02]  /*4fb0*/  UIMAD.WIDE.U32 UR10, UR7, UR42, URZ ;  /* 0x0000002a070a72a5 */ /* 0x000fe4000f8e00ff */
[----:B------:R-:W-:Y:S02]  /*4fc0*/  @UP2 USHF.R.U32.HI UR4, URZ, UR43, UR8 ;  /* 0x0000002bff042299 */ /* 0x000fe40008011608 */
[----:B------:R-:W-:Y:S02]  /*4fd0*/  USHF.R.U32.HI UR5, URZ, UR57, UR5 ;  /* 0x00000039ff057299 */ /* 0x000fe40008011605 */
[----:B------:R-:W-:Y:S02]  /*4fe0*/  UIMAD UR4, UR41, UR4, URZ ;  /* 0x00000004290472a4 */ /* 0x000fe4000f8e02ff */
[----:B------:R-:W-:Y:S02]  /*4ff0*/  USEL UR5, UR39, UR5, !UP1 ;  /* 0x0000000527057287 */ /* 0x000fe4000c800000 */
[----:B------:R-:W-:Y:S01]  /*5000*/  UISETP.GE.AND UP0, UPT, UR6, UR4, UPT ;  /* 0x000000040600728c */ /* 0x000fe2000bf06270 */
[----:B------:R-:W-:Y:S02]  /*5010*/  UMOV UR10, UR11 ;  /* 0x0000000b000a7c82 */ /* 0x000fe40008000000 */
[----:B------:R-:W-:Y:S02]  /*5020*/  @UP2 USHF.R.U32.HI UR7, URZ, UR43, UR10 ;  /* 0x0000002bff072299 */ /* 0x000fe4000801160a */
[----:B------:R-:W-:Y:S02]  /*5030*/  UIMAD.WIDE.U32 UR10, UR6, UR42, URZ ;  /* 0x0000002a060a72a5 */ /* 0x000fe4000f8e00ff */
[----:B------:R-:W-:Y:S04]  /*5040*/  UIMAD UR8, UR41, UR7, URZ ;  /* 0x00000007290872a4 */ /* 0x000fe8000f8e02ff */
[----:B------:R-:W-:Y:S02]  /*5050*/  UISETP.GE.OR UP0, UPT, UR5, UR8, UP0 ;  /* 0x000000080500728c */ /* 0x000fe40008706670 */
[----:B------:R-:W-:Y:S02]  /*5060*/  UIMAD.WIDE.U32 UR8, UR5, UR42, URZ ;  /* 0x0000002a050872a5 */ /* 0x000fe4000f8e00ff */
[----:B------:R-:W-:Y:S01]  /*5070*/  UIADD3 UR8, UPT, UPT, -UR5, URZ, URZ ;  /* 0x000000ff05087290 */ /* 0x000fe2000fffe1ff */
[----:B------:R-:W-:Y:S02]  /*5080*/  UMOV UR4, UR11 ;  /* 0x0000000b00047c82 */ /* 0x000fe40008000000 */
[----:B------:R-:W-:Y:S04]  /*5090*/  USHF.R.U32.HI UR4, URZ, UR43, UR4 ;  /* 0x0000002bff047299 */ /* 0x000fe80008011604 */
[----:B------:R-:W-:Y:S03]  /*50a0*/  USEL UR11, UR6, UR4, !UP2 ;  /* 0x00000004060b7287 */ /* 0x000fe6000d000000 */
[----:B------:R-:W-:Y:S01]  /*50b0*/  @!UP0 UMOV UR4, UR9 ;  /* 0x0000000900048c82 */ /* 0x000fe20008000000 */
[----:B------:R-:W-:Y:S02]  /*50c0*/  UIADD3 UR10, UPT, UPT, -UR11, URZ, URZ ;  /* 0x000000ff0b0a7290 */ /* 0x000fe4000fffe1ff */
[----:B------:R-:W-:Y:S02]  /*50d0*/  @!UP0 USHF.R.U32.HI UR4, URZ, UR43, UR4 ;  /* 0x0000002bff048299 */ /* 0x000fe40008011604 */
[----:B------:R-:W-:Y:S02]  /*50e0*/  UIMAD UR10, UR41, UR10, UR6 ;  /* 0x0000000a290a72a4 */ /* 0x000fe4000f8e0206 */
[----:B------:R-:W-:Y:S02]  /*50f0*/  @!UP0 USEL UR4, UR5, UR4, !UP2 ;  /* 0x0000000405048287 */ /* 0x000fe4000d000000 */
[----:B------:R-:W-:Y:S02]  /*5100*/  UIADD3 UR9, UPT, UPT, -UR6, URZ, URZ ;  /* 0x000000ff06097290 */ /* 0x000fe4000fffe1ff */
[----:B------:R-:W-:Y:S02]  /*5110*/  @!UP0 UIMAD UR10, UR7, UR10, UR4 ;  /* 0x0000000a070a82a4 */ /* 0x000fe4000f8e0204 */
[----:B------:R-:W-:Y:S02]  /*5120*/  @!UP0 UIADD3 UR11, UPT, UPT, UR11, -UR4, URZ ;  /* 0x800000040b0b8290 */ /* 0x000fe4000fffe0ff */
[----:B------:R-:W-:Y:S02]  /*5130*/  UIMAD UR7, UR44, UR8, UR39 ;  /* 0x000000082c0772a4 */ /* 0x000fe4000f8e0227 */
[----:B------:R-:W-:Y:S02]  /*5140*/  @!UP0 UIMAD UR6, UR11, UR41, UR5 ;  /* 0x000000290b0682a4 */ /* 0x000fe4000f8e0205 */
[----:B------:R-:W-:Y:S01]  /*5150*/  UIMAD UR4, UR58, UR9, UR38 ;  /* 0x000000093a0472a4 */ /* 0x000fe2000f8e0226 */
[----:B------:R-:W-:Y:S02]  /*5160*/  @!UP0 UMOV UR5, UR10 ;  /* 0x0000000a00058c82 */ /* 0x000fe40008000000 */
[----:B------:R-:W-:Y:S02]  /*5170*/  UIMAD UR39, UR5, UR44, UR7 ;  /* 0x0000002c052772a4 */ /* 0x000fe4000f8e0207 */
[----:B------:R-:W-:Y:S11]  /*5180*/  UIMAD UR38, UR6, UR58, UR4 ;  /* 0x0000003a062672a4 */ /* 0x000ff6000f8e0204 */
[----:B------:R-:W-:Y:S01]  /*5190*/  @!UPT UIADD3 URZ, UPT, UPT, URZ, URZ, URZ ;  /* 0x000000fffffff290 */ /* 0x000fe2000fffe0ff */
.L_x_80:
[----:B------:R-:W-:Y:S01]  /*51a0*/  UISETP.NE.AND UP0, UPT, UR40, 0x1, UPT ;  /* 0x000000012800788c */ /* 0x000fe2000bf05270 */
[----:B------:R-:W-:Y:S01]  /*51b0*/  R2UR UR17, R249 ;  /* 0x00000000f91172ca */ /* 0x000fe200000e0000 */
[----:B------:R-:W-:Y:S01]  /*51c0*/  UIADD3 UR51, UPT, UPT, UR16, 0x1, URZ ;  /* 0x0000000110337890 */ /* 0x000fe2000fffe0ff */
[----:B------:R-:W-:Y:S08]  /*51d0*/  R2UR UR11, R248 ;  /* 0x00000000f80b72ca */ /* 0x000ff000000e0000 */
[----:B------:R-:W1:Y:S01]  /*51e0*/  @!UP0 LDCU.128 UR12, c[0x0][0xb10] ;  /* 0x00016200ff0c87ac */ /* 0x000e620008000c00 */
[----:B------:R-:W2:Y:S01]  /*51f0*/  @!UP0 LDCU UR5, c[0x0][0xb0c] ;  /* 0x00016180ff0587ac */ /* 0x000ea20008000800 */
[----:B------:R-:W3:Y:S01]  /*5200*/  @!UP0 LDCU UR10, c[0x0][0xb20] ;  /* 0x00016400ff0a87ac */ /* 0x000ee20008000800 */
[----:B------:R-:W-:Y:S02]  /*5210*/  UISETP.NE.U32.AND UP3, UPT, UR17, URZ, UPT ;  /* 0x000000ff1100728c */ /* 0x000fe4000bf65070 */
[----:B-1----:R-:W-:Y:S02]  /*5220*/  UIMAD.WIDE.U32 UR8, UR39, UR12, URZ ;  /* 0x0000000c270872a5 */ /* 0x002fe4000f8e00ff */
[----:B------:R-:W-:Y:S02]  /*5230*/  UIMAD.WIDE.U32 UR6, UR38, UR15, URZ ;  /* 0x0000000f260672a5 */ /* 0x000fe4000f8e00ff */
[----:B------:R-:W-:Y:S02]  /*5240*/  @!UP0 UISETP.NE.AND UP1, UPT, UR14, 0x1, UPT ;  /* 0x000000010e00888c */ /* 0x000fe4000bf25270 */
[----:B------:R-:W-:Y:S02]  /*5250*/  UISETP.NE.AND.EX UP3, UPT, UR11, URZ, UPT, UP3 ;  /* 0x000000ff0b00728c */ /* 0x000fe4000bf65330 */
[----:B--2---:R-:W-:Y:S01]  /*5260*/  @!UP0 UISETP.NE.AND UP2, UPT, UR5, 0x1, UPT ;  /* 0x000000010500888c */ /* 0x004fe2000bf45270 */
[----:B------:R-:W-:Y:S01]  /*5270*/  @!UP0 UMOV UR4, UR9 ;  /* 0x0000000900048c82 */ /* 0x000fe20008000000 */
[----:B------:R-:W-:Y:S01]  /*5280*/  @!UP0 UMOV UR6, UR7 ;  /* 0x0000000700068c82 */ /* 0x000fe20008000000 */
[----:B------:R-:W-:Y:S02]  /*5290*/  @!UP0 USHF.R.U32.HI UR4, URZ, UR13, UR4 ;  /* 0x0000000dff048299 */ /* 0x000fe40008011604 */
[----:B---3--:R-:W-:Y:S02]  /*52a0*/  @!UP0 USHF.R.U32.HI UR6, URZ, UR10, UR6 ;  /* 0x0000000aff068299 */ /* 0x008fe40008011606 */
[----:B------:R-:W-:Y:S02]  /*52b0*/  @!UP0 USEL UR7, UR39, UR4, !UP2 ;  /* 0x0000000427078287 */ /* 0x000fe4000d000000 */
[----:B------:R-:W-:Y:S04]  /*52c0*/  @!UP0 USEL UR6, UR38, UR6, !UP1 ;  /* 0x0000000626068287 */ /* 0x000fe8000c800000 */
[----:B------:R-:W-:Y:S02]  /*52d0*/  @!UP0 UIADD3 UR4, UPT, UPT, -UR7, UR6, URZ ;  /* 0x0000000607048290 */ /* 0x000fe4000fffe1ff */
[----:B------:R-:W-:Y:S02]  /*52e0*/  @!UP0 UIADD3 UR6, UPT, UPT, UR7, -UR6, URZ ;  /* 0x8000000607068290 */ /* 0x000fe4000fffe0ff */
[----:B------:R-:W-:Y:S02]  /*52f0*/  @!UP0 UIMAD UR39, UR4, UR5, UR39 ;  /* 0x00000005042782a4 */ /* 0x000fe4000f8e0227 */
[----:B------:R-:W-:Y:S01]  /*5300*/  @!UP0 UIMAD UR38, UR6, UR14, UR38 ;  /* 0x0000000e062682a4 */ /* 0x000fe2000f8e0226 */
[----:B------:R-:W-:Y:S11]  /*5310*/  BRA.U !UP3, `(.L_x_81) ;  /* 0x000000010b407547 */ /* 0x000ff6000b800000 */
[----:B------:R-:W-:Y:S01]  /*5320*/  UISETP.NE.U32.AND UP0, UPT, UR60, URZ, UPT ;  /* 0x000000ff3c00728c */ /* 0x000fe2000bf05070 */
[----:B------:R-:W-:Y:S01]  /*5330*/  R2UR UR6, R249 ;  /* 0x00000000f90672ca */ /* 0x000fe200000e0000 */
[----:B------:R-:W1:Y:S01]  /*5340*/  LDCU.64 UR8, c[0x0][0x358] ;  /* 0x00006b00ff0877ac */ /* 0x000e620008000a00 */
[----:B------:R-:W-:Y:S01]  /*5350*/  IMAD.MOV.U32 R244, RZ, RZ, 0x1 ;  /* 0x00000001fff47424 */ /* 0x000fe200078e00ff */
[----:B------:R-:W-:Y:S06]  /*5360*/  UISETP.NE.AND.EX UP0, UPT, UR61, URZ, UPT, UP0 ;  /* 0x000000ff3d00728c */ /* 0x000fec000bf05300 */
[----:B------:R-:W-:Y:S05]  /*5370*/  PLOP3.LUT P0, PT, PT, PT, UP0, 0x80, 0x8 ;  /* 0x000000000008781c */ /* 0x000fea0003f0f008 */
[----:B------:R-:W2:Y:S01]  /*5380*/  @UP0 LDCU.64 UR4, c[0x0][0x888] ;  /* 0x00011100ff0407ac */ /* 0x000ea20008000a00 */
[----:B------:R-:W-:Y:S04]  /*5390*/  @UP0 UIMAD UR6, UR36, UR6, URZ ;  /* 0x00000006240602a4 */ /* 0x000fe8000f8e02ff */
[----:B--2---:R-:W-:Y:S06]  /*53a0*/  @UP0 UIMAD.WIDE UR4, UR6, 0x4, UR4 ;  /* 0x00000004060408a5 */ /* 0x004fec000f8e0204 */
[----:B------:R-:W-:Y:S02]  /*53b0*/  IMAD.U32 R8, RZ, RZ, UR4 ;  /* 0x00000004ff087e24 */ /* 0x000fe4000f8e00ff */
[----:B------:R-:W-:Y:S05]  /*53c0*/  IMAD.U32 R9, RZ, RZ, UR5 ;  /* 0x00000005ff097e24 */ /* 0x000fea000f8e00ff */
[----:B-1----:R-:W2:Y:S02]  /*53d0*/  @P0 LDG.E R0, desc[UR8][R8.64] ;  /* 0x0000000808000981 */ /* 0x002ea4000c1e1900 */
[----:B--2---:R-:W-:Y:S01]  /*53e0*/  @P0 R2UR UR45, R0 ;  /* 0x00000000002d02ca */ /* 0x004fe200000e0000 */
[----:B------:R-:W-:Y:S05]  /*53f0*/  IMAD.MOV.U32 R0, RZ, RZ, 0x1 ;  /* 0x00000001ff007424 */ /* 0x000fea00078e00ff */
[----:B------:R-:W-:Y:S08]  /*5400*/  @!P0 PRMT R244, R0, 0x7610, R244 ;  /* 0x0000761000f48816 */ /* 0x000ff000000000f4 */
[----:B------:R-:W1:Y:S02]  /*5410*/  @!UP0 LDCU UR45, c[0x0][0x880] ;  /* 0x00011000ff2d87ac */ /* 0x000e640008000800 */
.L_x_81:
[----:B------:R-:W-:Y:S02]  /*5420*/  R2UR UR5, R247 ;  /* 0x00000000f70572ca */ /* 0x000fe400000e0000 */
[----:B------:R-:W-:Y:S11]  /*5430*/  R2UR UR4, R246 ;  /* 0x00000000f60472ca */ /* 0x000ff600000e0000 */
[----:B------:R-:W-:Y:S04]  /*5440*/  UISETP.NE.U32.AND UP0, UPT, UR5, URZ, UPT ;  /* 0x000000ff0500728c */ /* 0x000fe8000bf05070 */
[----:B------:R-:W-:Y:S09]  /*5450*/  UISETP.NE.AND.EX UP0, UPT, UR4, URZ, UPT, UP0 ;  /* 0x000000ff0400728c */ /* 0x000ff2000bf05300 */
[----:B------:R-:W-:Y:S05]  /*5460*/  BRA.U !UP0, `(.L_x_82) ;  /* 0x00000001083c7547 */ /* 0x000fea000b800000 */
[----:B------:R-:W2:Y:S01]  /*5470*/  LDCU.64 UR4, c[0x0][0x8a8] ;  /* 0x00011500ff0477ac */ /* 0x000ea20008000a00 */
[----:B------:R-:W-:Y:S01]  /*5480*/  R2UR UR6, R247 ;  /* 0x00000000f70672ca */ /* 0x000fe200000e0000 */
[----:B------:R-:W3:Y:S01]  /*5490*/  LDCU.64 UR8, c[0x0][0x358] ;  /* 0x00006b00ff0877ac */ /* 0x000ee20008000a00 */
[----:B--2---:R-:W-:Y:S04]  /*54a0*/  UISETP.NE.U32.AND UP0, UPT, UR4, URZ, UPT ;  /* 0x000000ff0400728c */ /* 0x004fe8000bf05070 */
[----:B------:R-:W-:Y:S06]  /*54b0*/  UISETP.NE.AND.EX UP0, UPT, UR5, URZ, UPT, UP0 ;  /* 0x000000ff0500728c */ /* 0x000fec000bf05300 */
[----:B------:R-:W-:Y:S05]  /*54c0*/  PLOP3.LUT P0, PT, PT, PT, UP0, 0x80, 0x8 ;  /* 0x000000000008781c */ /* 0x000fea0003f0f008 */
[----:B------:R-:W2:Y:S01]  /*54d0*/  @UP0 LDCU.64 UR4, c[0x0][0x8a8] ;  /* 0x00011500ff0407ac */ /* 0x000ea20008000a00 */
[----:B------:R-:W-:Y:S04]  /*54e0*/  @UP0 UIMAD UR6, UR36, UR6, URZ ;  /* 0x00000006240602a4 */ /* 0x000fe8000f8e02ff */
[----:B--2---:R-:W-:Y:S06]  /*54f0*/  @UP0 UIMAD.WIDE UR4, UR6, 0x4, UR4 ;  /* 0x00000004060408a5 */ /* 0x004fec000f8e0204 */
[----:B------:R-:W-:Y:S02]  /*5500*/  IMAD.U32 R8, RZ, RZ, UR4 ;  /* 0x00000004ff087e24 */ /* 0x000fe4000f8e00ff */
[----:B------:R-:W-:Y:S05]  /*5510*/  IMAD.U32 R9, RZ, RZ, UR5 ;  /* 0x00000005ff097e24 */ /* 0x000fea000f8e00ff */
[----:B---3--:R-:W2:Y:S02]  /*5520*/  @P0 LDG.E R0, desc[UR8][R8.64] ;  /* 0x0000000808000981 */ /* 0x008ea4000c1e1900 */
[----:B--2---:R-:W-:Y:S11]  /*5530*/  @P0 R2UR UR37, R0 ;  /* 0x00000000002502ca */ /* 0x004ff600000e0000 */
[----:B------:R-:W-:Y:S03]  /*5540*/  @!UPT UIADD3 URZ, UPT, UPT, URZ, URZ, URZ ;  /* 0x000000fffffff290 */ /* 0x000fe6000fffe0ff */
[----:B------:R-:W2:Y:S02]  /*5550*/  @!UP0 LDCU UR37, c[0x0][0x8a0] ;  /* 0x00011400ff2587ac */ /* 0x000ea40008000800 */
.L_x_82:
[----:B------:R-:W-:Y:S01]  /*5560*/  UISETP.NE.AND UP5, UPT, UR62, URZ, UPT ;  /* 0x000000ff3e00728c */ /* 0x000fe2000bfa5270 */
[----:B------:R-:W-:Y:S01]  /*5570*/  IMAD.U32 R3, RZ, RZ, UR52 ;  /* 0x00000034ff037e24 */ /* 0x000fe2000f8e00ff */
[----:B------:R-:W-:Y:S01]  /*5580*/  UPLOP3.LUT UP1, UPT, UPT, UPT, UPT, 0x40, 0x4 ;  /* 0x000000000004789c */ /* 0x000fe20003f2e870 */
[----:B------:R-:W-:Y:S01]  /*5590*/  CS2R R178, SRZ ;  /* 0x0000000000b27805 */ /* 0x000fe2000001ff00 */
[----:B------:R-:W-:Y:S01]  /*55a0*/  ULEA UR48, UR46, UR47, 0x3 ;  /* 0x0000002f2e307291 */ /* 0x000fe2000f8e18ff */
[----:B------:R-:W-:Y:S02]  /*55b0*/  CS2R R176, SRZ ;  /* 0x0000000000b07805 */ /* 0x000fe4000001ff00 */
[----:B------:R-:W-:Y:S01]  /*55c0*/  PLOP3.LUT P1, PT, PT, PT, UP5, 0x80, 0x8 ;  /* 0x000000000008781c */ /* 0x000fe20003f2f058 */
[----:B------:R-:W-:Y:S01]  /*55d0*/  UISETP.NE.AND UP4, UPT, UR53, URZ, UPT ;  /* 0x000000ff3500728c */ /* 0x000fe2000bf85270 */
[----:B------:R-:W-:Y:S02]  /*55e0*/  CS2R R18, SRZ ;  /* 0x0000000000127805 */ /* 0x000fe4000001ff00 */
[----:B------:R-:W-:Y:S02]  /*55f0*/  CS2R R16, SRZ ;  /* 0x0000000000107805 */ /* 0x000fe4000001ff00 */
[----:B------:R-:W-:Y:S01]  /*5600*/  CS2R R162, SRZ ;  /* 0x0000000000a27805 */ /* 0x000fe2000001ff00 */
[----:B------:R-:W3:Y:S01]  /*5610*/  @UP5 LDCU.64 UR4, c[0x0][0x888] ;  /* 0x00011100ff0457ac */ /* 0x000ee20008000a00 */
[----:B------:R-:W-:Y:S02]  /*5620*/  CS2R R160, SRZ ;  /* 0x0000000000a07805 */ /* 0x000fe4000001ff00 */
[----:B------:R-:W-:Y:S02]  /*5630*/  CS2R R154, SRZ ;  /* 0x00000000009a7805 */ /* 0x000fe4000001ff00 */
[----:B------:R-:W-:Y:S02]  /*5640*/  CS2R R152, SRZ ;  /* 0x0000000000987805 */ /* 0x000fe4000001ff00 */
[----:B------:R-:W-:Y:S02]  /*5650*/  CS2R R146, SRZ ;  /* 0x0000000000927805 */ /* 0x000fe4000001ff00 */
[----:B------:R-:W-:Y:S01]  /*5660*/  CS2R R144, SRZ ;  /* 0x0000000000907805 */ /* 0x000fe2000001ff00 */
[----:B------:R-:W-:Y:S01]  /*5670*/  @UP5 UPLOP3.LUT UP1, UPT, UPT, UPT, UP3, 0x80, 0x8 ;  /* 0x000000000008589c */ /* 0x000fe20003f2f030 */
[----:B------:R-:W-:Y:S02]  /*5680*/  CS2R R138, SRZ ;  /* 0x00000000008a7805 */ /* 0x000fe4000001ff00 */
[----:B------:R-:W-:Y:S01]  /*5690*/  @P1 LOP3.LUT P0, RZ, R244, 0xff, RZ, 0xc0, !PT ;  /* 0x000000fff4ff1812 */ /* 0x000fe2000780c0ff */
[----:B-1----:R-:W-:Y:S01]  /*56a0*/  @UP5 UISETP.NE.AND UP2, UPT, UR45, URZ, UPT ;  /* 0x000000ff2d00528c */ /* 0x002fe2000bf45270 */
[----:B------:R-:W-:Y:S02]  /*56b0*/  CS2R R136, SRZ ;  /* 0x0000000000887805 */ /* 0x000fe4000001ff00 */
[----:B------:R-:W-:Y:S02]  /*56c0*/  CS2R R130, SRZ ;  /* 0x0000000000827805 */ /* 0x000fe4000001ff00 */
[----:B------:R-:W-:Y:S01]  /*56d0*/  CS2R R128, SRZ ;  /* 0x0000000000807805 */ /* 0x000fe2000001ff00 */
[----:B---3--:R-:W-:Y:S02]  /*56e0*/  @UP5 UISETP.NE.U32.AND UP0, UPT, UR4, URZ, UPT ;  /* 0x000000ff0400528c */ /* 0x008fe4000bf05070 */
[----:B------:R-:W-:Y:S02]  /*56f0*/  @UP5 USEL UR4, URZ, 0xffffffff, UP2 ;  /* 0xffffffffff045887 */ /* 0x000fe40009000000 */
[----:B------:R-:W-:Y:S04]  /*5700*/  @UP5 UISETP.NE.AND.EX UP0, UPT, UR5, URZ, UPT, UP0 ;  /* 0x000000ff0500528c */ /* 0x000fe8000bf05300 */
[----:B------:R-:W-:Y:S03]  /*5710*/  @UP5 USEL UR5, URZ, 0xffffffff, UP0 ;  /* 0xffffffffff055887 */ /* 0x000fe60008000000 */
[----:B------:R-:W-:Y:S01]  /*5720*/  @P1 VOTEU.ANY UP0, P0 ;  /* 0x0000000000ff1886 */ /* 0x000fe20000000100 */
[----:B------:R-:W-:Y:S01]  /*5730*/  @UP1 USEL UR4, UR5, UR4, !UP0 ;  /* 0x0000000405041287 */ /* 0x000fe2000c000000 */
[----:B------:R-:W-:Y:S02]  /*5740*/  PLOP3.LUT P1, PT, PT, PT, UP4, 0x80, 0x8 ;  /* 0x000000000008781c */ /* 0x000fe40003f2f048 */
[----:B------:R-:W-:Y:S01]  /*5750*/  PLOP3.LUT P0, PT, PT, PT, UP4, 0x80, 0x8 ;  /* 0x000000000008781c */ /* 0x000fe20003f0f048 */
[----:B------:R-:W-:Y:S04]  /*5760*/  @UP5 ULOP3.LUT UR4, UR4, 0x1, URZ, 0xc0, !UPT ;  /* 0x0000000104045892 */ /* 0x000fe8000f8ec0ff */
[----:B------:R-:W-:Y:S06]  /*5770*/  UISETP.NE.U32.OR UP0, UPT, UR4, 0x1, !UP5 ;  /* 0x000000010400788c */ /* 0x000fec000ef05470 */
[----:B------:R-:W-:Y:S02]  /*5780*/  PLOP3.LUT P2, PT, PT, PT, UP0, 0x80, 0x8 ;  /* 0x000000000008781c */ /* 0x000fe40003f4f008 */
[----:B------:R-:W-:Y:S02]  /*5790*/  @P1 SHF.R.U32.HI R4, RZ, 0x10, R5 ;  /* 0x00000010ff041819 */ /* 0x000fe40000011605 */
[----:B------:R-:W-:Y:S02]  /*57a0*/  PLOP3.LUT P1, PT, PT, PT, PT, 0x8, 0x80 ;  /* 0x000000000080781c */ /* 0x000fe40003f2e170 */
[----:B------:R-:W-:Y:S07]  /*57b0*/  @P0 R2UR UR63, R4 ;  /* 0x00000000043f02ca */ /* 0x000fee00000e0000 */
[----:B------:R-:W-:Y:S01]  /*57c0*/  @P2 SHF.L.U32 R8, R3, 0x1f, RZ ;  /* 0x0000001f03082819 */ /* 0x000fe200000006ff */
[----:B------:R-:W-:Y:S03]  /*57d0*/  IMAD.U32 R3, RZ, RZ, UR55 ;  /* 0x00000037ff037e24 */ /* 0x000fe6000f8e00ff */
[----:B------:R-:W1:Y:S02]  /*57e0*/  @P2 SYNCS.PHASECHK.TRANS64.TRYWAIT P4, [UR47+0x60], R8 ;  /* 0x00006008ff0025a7 */ /* 0x000e64000808112f */
[----:B------:R-:W-:Y:S04]  /*57f0*/  SHF.L.U32 R0, R3, 0x1f, RZ ;  /* 0x0000001f03007819 */ /* 0x000fe800000006ff */
[----:B------:R3:W4:Y:S01]  /*5800*/  SYNCS.PHASECHK.TRANS64.TRYWAIT P3, [UR48+0xa0], R0 ;  /* 0x0000a000ff0075a7 */ /* 0x0007220008061130 */
[----:B-1----:R-:W-:Y:S01]  /*5810*/  @P2 PLOP3.LUT P1, PT, P4, PT, PT, 0x8, 0x80 ;  /* 0x000000000080281c */ /* 0x002fe2000272e170 */
[----:B------:R-:W-:Y:S01]  /*5820*/  @!UPT UIADD3 URZ, UPT, UPT, URZ, URZ, URZ ;  /* 0x000000fffffff290 */ /* 0x000fe2000fffe0ff */
[----:B---3--:R-:W-:Y:S11]  /*5830*/  BRA.U !UP0, `(.L_x_83) ;  /* 0x0000000108d07547 */ /* 0x008ff6000b800000 */
[----:B------:R-:W-:Y:S01]  /*5840*/  LOP3.LUT P0, RZ, R244, 0xff, RZ, 0xc0, !PT ;  /* 0x000000fff4ff7812 */ /* 0x000fe2000780c0ff */
[----:B------:R-:W-:Y:S01]  /*5850*/  @!UPT UIADD3 URZ, UPT, UPT, URZ, URZ, URZ ;  /* 0x000000fffffff290 */ /* 0x000fe2000fffe0ff */
[----:B------:R-:W-:Y:S11]  /*5860*/  @!P1 BRA `(.L_x_84) ;  /* 0x0000000000109947 */ /* 0x000ff60003800000 */
[----:B------:R-:W-:Y:S04]  /*5870*/  MOV R3, UR52 ;  /* 0x0000003400037c02 */ /* 0x000fe80008000f00 */
[----:B------:R-:W-:Y:S04]  /*5880*/  SHF.L.U32 R4, R3, 0x1f, RZ ;  /* 0x0000001f03047819 */ /* 0x000fe800000006ff */
[----:B------:R-:W1:Y:S02]  /*5890*/  SYNCS.PHASECHK.TRANS64.TRYWAIT P1, [UR47+0x60], R4 ;  /* 0x00006004ff0075a7 */ /* 0x000e64000802112f */
[----:B-1----:R-:W-:Y:S05]  /*58a0*/  @!P1 BRA `(.L_x_85) ;  /* 0x0000003800289947 */ /* 0x002fea0003800000 */
.L_x_84:
[----:B------:R-:W-:Y:S01]  /*58b0*/  UISETP.NE.U32.AND UP0, UPT, UR60, URZ, UPT ;  /* 0x000000ff3c00728c */ /* 0x000fe2000bf05070 */
[----:B------:R-:W-:Y:S01]  /*58c0*/  CS2R R130, SRZ ;  /* 0x0000000000827805 */ /* 0x000fe2000001ff00 */
[----:B------:R-:W-:Y:S01]  /*58d0*/  UISETP.NE.AND UP1, UPT, UR45, URZ, UPT ;  /* 0x000000ff2d00728c */ /* 0x000fe2000bf25270 */
[----:B------:R-:W-:Y:S01]  /*58e0*/  CS2R R128, SRZ ;  /* 0x0000000000807805 */ /* 0x000fe2000001ff00 */
[----:B------:R-:W-:Y:S01]  /*58f0*/  UISETP.NE.AND.EX UP0, UPT, UR61, URZ, UPT, UP0 ;  /* 0x000000ff3d00728c */ /* 0x000fe2000bf05300 */
[----:B------:R-:W-:Y:S01]  /*5900*/  CS2R R138, SRZ ;  /* 0x00000000008a7805 */ /* 0x000fe2000001ff00 */
[----:B------:R-:W-:Y:S01]  /*5910*/  USEL UR4, URZ, 0xffffffff, UP1 ;  /* 0xffffffffff047887 */ /* 0x000fe20008800000 */
[----:B------:R-:W-:Y:S01]  /*5920*/  CS2R R136, SRZ ;  /* 0x0000000000887805 */ /* 0x000fe2000001ff00 */
[----:B------:R-:W-:Y:S01]  /*5930*/  USEL UR5, URZ, 0xffffffff, UP0 ;  /* 0xffffffffff057887 */ /* 0x000fe20008000000 */
[----:B------:R-:W-:Y:S02]  /*5940*/  CS2R R146, SRZ ;  /* 0x0000000000927805 */ /* 0x000fe4000001ff00 */
[----:B------:R-:W-:Y:S01]  /*5950*/  CS2R R144, SRZ ;  /* 0x0000000000907805 */ /* 0x000fe2000001ff00 */
[----:B------:R-:W-:Y:S01]  /*5960*/  VOTEU.ANY UP0, P0 ;  /* 0x0000000000ff7886 */ /* 0x000fe20000000100 */
[----:B------:R-:W-:Y:S01]  /*5970*/  @UP3 USEL UR4, UR5, UR4, !UP0 ;  /* 0x0000000405043287 */ /* 0x000fe2000c000000 */
[----:B------:R-:W-:Y:S02]  /*5980*/  CS2R R154, SRZ ;  /* 0x00000000009a7805 */ /* 0x000fe4000001ff00 */
[----:B------:R-:W-:Y:S02]  /*5990*/  CS2R R152, SRZ ;  /* 0x0000000000987805 */ /* 0x000fe4000001ff00 */
[----:B------:R-:W-:Y:S01]  /*59a0*/  CS2R R162, SRZ ;  /* 0x0000000000a27805 */ /* 0x000fe2000001ff00 */
[----:B------:R-:W-:Y:S01]  /*59b0*/  ULOP3.LUT UR4, UR4, 0x1, URZ, 0xc0, !UPT ;  /* 0x0000000104047892 */ /* 0x000fe2000f8ec0ff */
[----:B------:R-:W-:Y:S02]  /*59c0*/  CS2R R160, SRZ ;  /* 0x0000000000a07805 */ /* 0x000fe4000001ff00 */
[----:B------:R-:W-:Y:S02]  /*59d0*/  CS2R R18, SRZ ;  /* 0x0000000000127805 */ /* 0x000fe4000001ff00 */
[----:B------:R-:W-:Y:S01]  /*59e0*/  CS2R R16, SRZ ;  /* 0x0000000000107805 */ /* 0x000fe2000001ff00 */
[----:B------:R-:W-:Y:S01]  /*59f0*/  UISETP.NE.U32.AND UP0, UPT, UR4, 0x1, UPT ;  /* 0x000000010400788c */ /* 0x000fe2000bf05070 */
[----:B------:R-:W-:Y:S02]  /*5a00*/  CS2R R178, SRZ ;  /* 0x0000000000b27805 */ /* 0x000fe4000001ff00 */
[----:B------:R-:W-:Y:S01]  /*5a10*/  CS2R R176, SRZ ;  /* 0x0000000000b07805 */ /* 0x000fe2000001ff00 */
[----:B------:R-:W3:Y:S01]  /*5a20*/  S2UR UR6, SR_CgaCtaId ;  /* 0x00000000000679c3 */ /* 0x000ee20000008800 */
[----:B------:R-:W-:Y:S01]  /*5a30*/  UIADD3 UR4, UPT, UPT, UR47, 0x68, URZ ;  /* 0x000000682f047890 */ /* 0x000fe2000fffe0ff */
[----:B------:R-:W-:Y:S01]  /*5a40*/  PLOP3.LUT P0, PT, PT, PT, UP0, 0x80, 0x8 ;  /* 0x000000000008781c */ /* 0x000fe20003f0f008 */
[----:B------:R-:W-:Y:S11]  /*5a50*/  ULOP3.LUT UR52, UR52, 0x1, URZ, 0x3c, !UPT ;  /* 0x0000000134347892 */ /* 0x000ff6000f8e3cff */
[----:B------:R-:W-:Y:S01]  /*5a60*/  @!UPT UIADD3 URZ, UPT, UPT, URZ, URZ, URZ ;  /* 0x000000fffffff290 */ /* 0x000fe2000fffe0ff */
[----:B-1----:R-:W-:Y:S05]  /*5a70*/  @P0 IMAD.IADD R4, R235, 0x1, R252 ;  /* 0x00000001eb040824 */ /* 0x002fea00078e02fc */
[----:B------:R-:W-:Y:S01]  /*5a80*/  @P0 LEA R3, R4, UR47, 0x4 ;  /* 0x0000002f04030c11 */ /* 0x000fe2000f8e20ff */
[----:B---3--:R-:W-:Y:S04]  /*5a90*/  UPRMT UR4, UR6, 0x654, UR4 ;  /* 0x0000065406047896 */ /* 0x008fe80008000004 */
[----:B------:R1:W3:Y:S04]  /*5aa0*/  @P0 LDS.128 R128, [R3+0x180] ;  /* 0x0001800003800984 */ /* 0x0002e80000000c00 */
[----:B------:R1:W1:Y:S04]  /*5ab0*/  @P0 LDS.128 R136, [R3+0x980] ;  /* 0x0009800003880984 */ /* 0x0002680000000c00 */
[----:B------:R1:W1:Y:S04]  /*5ac0*/  @P0 LDS.128 R144, [R3+0x1180] ;  /* 0x0011800003900984 */ /* 0x0002680000000c00 */
[----:B------:R1:W1:Y:S04]  /*5ad0*/  @P0 LDS.128 R152, [R3+0x1980] ;  /* 0x0019800003980984 */ /* 0x0002680000000c00 */
[----:B------:R1:W1:Y:S04]  /*5ae0*/  @P0 LDS.128 R160, [R3+0x2180] ;  /* 0x0021800003a00984 */ /* 0x0002680000000c00 */
[----:B------:R1:W1:Y:S04]  /*5af0*/  @P0 LDS.128 R16, [R3+0x2980] ;  /* 0x0029800003100984 */ /* 0x0002680000000c00 */
[----:B------:R1:W1:Y:S01]  /*5b00*/  @P0 LDS.128 R176, [R3+0x3180] ;  /* 0x0031800003b00984 */ /* 0x0002620000000c00 */
[----:B------:R-:W-:Y:S01]  /*5b10*/  @!PT LDS RZ, [RZ] ;  /* 0x00000000fffff984 */ /* 0x000fe20000000800 */
[----:B------:R-:W-:Y:S01]  /*5b20*/  @!PT LDS RZ, [RZ] ;  /* 0x00000000fffff984 */ /* 0x000fe20000000800 */
[----:B------:R-:W-:Y:S01]  /*5b30*/  @!PT LDS RZ, [RZ] ;  /* 0x00000000fffff984 */ /* 0x000fe20000000800 */
[----:B------:R-:W-:Y:S01]  /*5b40*/  @!PT LDS RZ, [RZ] ;  /* 0x00000000fffff984 */ /* 0x000fe20000000800 */
[----:B------:R5:W-:Y:S06]  /*5b50*/  MEMBAR.ALL.CTA ;  /* 0x0000000000007992 */ /* 0x000bec0000008000 */
[----:B-----5:R-:W5:Y:S02]  /*5b60*/  FENCE.VIEW.ASYNC.S ;  /* 0x00000000000073c6 */ /* 0x020f640000000000 */
[----:B-----5:R-:W-:Y:S01]  /*5b70*/  SYNCS.ARRIVE.TRANS64.RED.A1T0 RZ, [UR4], RZ ;  /* 0x000000ffffff79a7 */ /* 0x020fe20008100404 */
.L_x_83:
[----:B-1----:R-:W-:Y:S05]  /*5b80*/  MOV R3, UR46 ;  /* 0x0000002e00037c02 */ /* 0x002fea0008000f00 */
[----:B------:R-:W-:Y:S05]  /*5b90*/  IMAD R120, R3, 0x70, R2 ;  /* 0x0000007003787824 */ /* 0x000fea00078e0202 */
[----:B------:R-:W-:Y:S04]  /*5ba0*/  SHF.R.U32.HI R4, RZ, 0x15, R120 ;  /* 0x00000015ff047819 */ /* 0x000fe80000011678 */
[----:B------:R-:W-:Y:S01]  /*5bb0*/  LOP3.LUT P0, RZ, R4, 0x3, R245, 0x48, !PT ;  /* 0x0000000304ff7812 */ /* 0x000fe200078048f5 */
[----:B------:R-:W-:Y:S01]  /*5bc0*/  @!UPT UIADD3 URZ, UPT, UPT, URZ, URZ, URZ ;  /* 0x000000fffffff290 */ /* 0x000fe2000fffe0ff */
[----:B----4-:R-:W-:Y:S11]  /*5bd0*/  @P3 BRA `(.L_x_86) ;  /* 0x0000000000083947 */ /* 0x010ff60003800000 */
[----:B------:R-:W1:Y:S02]  /*5be0*/  SYNCS.PHASECHK.TRANS64.TRYWAIT P1, [UR48+0xa0], R0 ;  /* 0x0000a000ff0075a7 */ /* 0x000e640008021130 */
[----:B-1----:R-:W-:Y:S05]  /*5bf0*/  @!P1 BRA `(.L_x_87) ;  /* 0x00000034006c9947 */ /* 0x002fea0003800000 */
.L_x_86:
[----:B------:R-:W-:Y:S05]  /*5c00*/  @!P0 BRA `(.L_x_88) ;  /* 0x0000000000408947 */ /* 0x000fea0003800000 */
[----:B------:R-:W4:Y:S01]  /*5c10*/  LDCU.64 UR8, c[0x4][0x68] ;  /* 0x01000d00ff0877ac */ /* 0x000f220008000a00 */
[----:B------:R-:W-:Y:S01]  /*5c20*/  MOV R15, 0x0 ;  /* 0x00000000000f7802 */ /* 0x000fe20000000f00 */
[----:B------:R-:W-:Y:S02]  /*5c30*/  HFMA2 R12, -RZ, RZ, 0, 5.9604644775390625e-08 ;  /* 0x00000001ff0c7431 */ /* 0x000fe400000001ff */
[----:B------:R-:W-:Y:S02]  /*5c40*/  IMAD.MOV.U32 R8, RZ, RZ, 0x192 ;  /* 0x00000192ff087424 */ /* 0x000fe400078e00ff */
[----:B------:R-:W-:Y:S01]  /*5c50*/  IMAD.MOV.U32 R13, RZ, RZ, RZ ;  /* 0x000000ffff0d7224 */ /* 0x000fe200078e00ff */
[----:B------:R-:W5:Y:S01]  /*5c60*/  LDCU.64 UR6, c[0x4][0x70] ;  /* 0x01000e00ff0677ac */ /* 0x000f620008000a00 */
[----:B------:R-:W1:Y:S01]  /*5c70*/  LDC.64 R14, c[0x4][R15] ;  /* 0x010000000f0e7b82 */ /* 0x000e620000000a00 */
[----:B------:R-:W2:Y:S01]  /*5c80*/  LDCU.64 UR4, c[0x4][0x8] ;  /* 0x01000100ff0477ac */ /* 0x000ea20008000a00 */
[----:B----4-:R-:W-:Y:S01]  /*5c90*/  MOV R5, UR9 ;  /* 0x0000000900057c02 */ /* 0x010fe20008000f00 */
[----:B------:R-:W-:Y:S01]  /*5ca0*/  IMAD.U32 R4, RZ, RZ, UR8 ;  /* 0x00000008ff047e24 */ /* 0x000fe2000f8e00ff */
[----:B-----5:R-:W-:Y:S01]  /*5cb0*/  MOV R7, UR7 ;  /* 0x0000000700077c02 */ /* 0x020fe20008000f00 */
[----:B------:R-:W-:Y:S01]  /*5cc0*/  IMAD.U32 R6, RZ, RZ, UR6 ;  /* 0x00000006ff067e24 */ /* 0x000fe2000f8e00ff */
[----:B--2---:R-:W-:Y:S01]  /*5cd0*/  MOV R11, UR5 ;  /* 0x00000005000b7c02 */ /* 0x004fe20008000f00 */
[----:B------:R-:W-:Y:S02]  /*5ce0*/  IMAD.U32 R10, RZ, RZ, UR4 ;  /* 0x00000004ff0a7e24 */ /* 0x000fe4000f8e00ff */
[----:B------:R-:W-:Y:S07]  /*5cf0*/  LEPC R20, `(.L_x_88) ;  /* 0x000000001014794e */ /* 0x000fee0000000000 */
[----:B-1-3--:R-:W-:Y:S05]  /*5d00*/  CALL.ABS.NOINC R14 ;  /* 0x000000000e007343 */ /* 0x00afea0003c00000 */
.L_x_88:
[----:B------:R-:W-:Y:S05]  /*5d10*/  WARPSYNC.ALL ;  /* 0x0000000000007948 */ /* 0x000fea0003800000 */
[C---:B------:R-:W-:Y:S01]  /*5d20*/  R2UR UR4, R120.reuse ;  /* 0x00000000780472ca */ /* 0x040fe200000e0000 */
[----:B-1----:R-:W-:Y:S05]  /*5d30*/  VIADD R0, R120, 0x10 ;  /* 0x0000001078007836 */ /* 0x002fea0000000000 */
[----:B------:R-:W-:Y:S04]  /*5d40*/  SHF.R.U32.HI R0, RZ, 0x15, R0 ;  /* 0x00000015ff007819 */ /* 0x000fe80000011600 */
[----:B------:R-:W-:Y:S03]  /*5d50*/  LOP3.LUT P0, RZ, R0, 0x3, R245, 0x48, !PT ;  /* 0x0000000300ff7812 */ /* 0x000fe600078048f5 */
[----:B------:R-:W1:Y:S10]  /*5d60*/  LDTM.x16 R104, tmem[UR4] ;  /* 0x00000004006879ee */ /* 0x000e740008240000 */
[----:B-1----:R-:W-:Y:S05]  /*5d70*/  @!P0 BRA `(.L_x_89) ;  /* 0x0000000000408947 */ /* 0x002fea0003800000 */
[----:B------:R-:W1:Y:S01]  /*5d80*/  LDCU.64 UR8, c[0x4][0x68] ;  /* 0x01000d00ff0877ac */ /* 0x000e620008000a00 */
[----:B------:R-:W-:Y:S01]  /*5d90*/  MOV R15, 0x0 ;  /* 0x00000000000f7802 */ /* 0x000fe20000000f00 */
[----:B------:R-:W-:Y:S02]  /*5da0*/  HFMA2 R12, -RZ, RZ, 0, 5.9604644775390625e-08 ;  /* 0x00000001ff0c7431 */ /* 0x000fe400000001ff */
[----:B------:R-:W-:Y:S02]  /*5db0*/  IMAD.MOV.U32 R8, RZ, RZ, 0x192 ;  /* 0x00000192ff087424 */ /* 0x000fe400078e00ff */
[----:B------:R-:W-:Y:S01]  /*5dc0*/  IMAD.MOV.U32 R13, RZ, RZ, RZ ;  /* 0x000000ffff0d7224 */ /* 0x000fe200078e00ff */
[----:B------:R-:W4:Y:S01]  /*5dd0*/  LDCU.64 UR6, c[0x4][0x70] ;  /* 0x01000e00ff0677ac */ /* 0x000f220008000a00 */
[----:B------:R-:W2:Y:S01]  /*5de0*/  LDC.64 R14, c[0x4][R15] ;  /* 0x010000000f0e7b82 */ /* 0x000ea20000000a00 */
[----:B------:R-:W5:Y:S01]  /*5df0*/  LDCU.64 UR4, c[0x4][0x8] ;  /* 0x01000100ff0477ac */ /* 0x000f620008000a00 */
[----:B-1----:R-:W-:Y:S01]  /*5e00*/  MOV R5, UR9 ;  /* 0x0000000900057c02 */ /* 0x002fe20008000f00 */
[----:B------:R-:W-:Y:S01]  /*5e10*/  IMAD.U32 R4, RZ, RZ, UR8 ;  /* 0x00000008ff047e24 */ /* 0x000fe2000f8e00ff */
[----:B----4-:R-:W-:Y:S01]  /*5e20*/  MOV R7, UR7 ;  /* 0x0000000700077c02 */ /* 0x010fe20008000f00 */
[----:B------:R-:W-:Y:S01]  /*5e30*/  IMAD.U32 R6, RZ, RZ, UR6 ;  /* 0x00000006ff067e24 */ /* 0x000fe2000f8e00ff */
[----:B-----5:R-:W-:Y:S01]  /*5e40*/  MOV R11, UR5 ;  /* 0x00000005000b7c02 */ /* 0x020fe20008000f00 */
[----:B------:R-:W-:Y:S02]  /*5e50*/  IMAD.U32 R10, RZ, RZ, UR4 ;  /* 0x00000004ff0a7e24 */ /* 0x000fe4000f8e00ff */
[----:B------:R-:W-:Y:S07]  /*5e60*/  LEPC R20, `(.L_x_89) ;  /* 0x000000001014794e */ /* 0x000fee0000000000 */
[----:B--23--:R-:W-:Y:S05]  /*5e70*/  CALL.ABS.NOINC R14 ;  /* 0x000000000e007343 */ /* 0x00cfea0003c00000 */
.L_x_89:
[----:B------:R-:W-:Y:S05]  /*5e80*/  WARPSYNC.ALL ;  /* 0x0000000000007948 */ /* 0x000fea0003800000 */
[C---:B------:R-:W-:Y:S01]  /*5e90*/  R2UR UR4, R120.reuse ;  /* 0x00000000780472ca */ /* 0x040fe200000e0000 */
[----:B------:R-:W-:Y:S05]  /*5ea0*/  VIADD R0, R120, 0x20 ;  /* 0x0000002078007836 */ /* 0x000fea0000000000 */
[----:B------:R-:W-:Y:S04]  /*5eb0*/  SHF.R.U32.HI R0, RZ, 0x15, R0 ;  /* 0x00000015ff007819 */ /* 0x000fe80000011600 */
[----:B------:R-:W-:Y:S03]  /*5ec0*/  LOP3.LUT P0, RZ, R0, 0x3, R245, 0x48, !PT ;  /* 0x0000000300ff7812 */ /* 0x000fe600078048f5 */
[----:B------:R-:W1:Y:S10]  /*5ed0*/  LDTM.x16 R88, tmem[UR4+0x10] ;  /* 0x00001004005879ee */ /* 0x000e740008240000 */
        /* <DEDUP_REMOVED lines=17> */
.L_x_90:
        /* <DEDUP_REMOVED lines=23> */
.L_x_91:
        /* <DEDUP_REMOVED lines=23> */
.L_x_92:
        /* <DEDUP_REMOVED lines=23> */
.L_x_93:
        /* <DEDUP_REMOVED lines=23> */
.L_x_94:
[----:B------:R-:W-:Y:S01]  /*65b0*/  ISETP.NE.AND P0, PT, R252, RZ, PT ;  /* 0x000000fffc00720c */ /* 0x000fe20003f05270 */
[----:B------:R-:W-:Y:S05]  /*65c0*/  WARPSYNC.ALL ;  /* 0x0000000000007948 */ /* 0x000fea0003800000 */
[----:B------:R-:W-:Y:S01]  /*65d0*/  R2UR UR4, R120 ;  /* 0x00000000780472ca */ /* 0x000fe200000e0000 */
[----:B------:R-:W-:Y:S01]  /*65e0*/  IMAD.SHL.U32 R185, R16, 0x100, RZ ;  /* 0x0000010010b97824 */ /* 0x000fe200078e00ff */
[C---:B------:R-:W-:Y:S01]  /*65f0*/  PRMT R210, R152.reuse, 0x8880, RZ ;  /* 0x0000888098d27816 */ /* 0x040fe200000000ff */
[----:B------:R-:W-:Y:S01]  /*6600*/  IMAD.SHL.U32 R151, R19, 0x100, RZ ;  /* 0x0000010013977824 */ /* 0x000fe200078e00ff */
[----:B------:R-:W-:Y:S01]  /*6610*/  SHF.L.U32 R206, R152, 0x8, RZ ;  /* 0x0000000898ce7819 */ /* 0x000fe200000006ff */
[----:B------:R-:W-:Y:S01]  /*6620*/  IMAD.SHL.U32 R188, R161, 0x100, RZ ;  /* 0x00000100a1bc7824 */ /* 0x000fe200078e00ff */
[----:B------:R-:W-:Y:S01]  /*6630*/  SHF.R.S32.HI R148, RZ, 0x18, R152 ;  /* 0x00000018ff947819 */ /* 0x000fe20000011498 */
[----:B------:R-:W1:Y:S01]  /*6640*/  S2UR UR5, SR_CgaCtaId ;  /* 0x00000000000579c3 */ /* 0x000e620000008800 */
[----:B------:R-:W-:Y:S01]  /*6650*/  PRMT R199, R160, 0x8880, RZ ;  /* 0x00008880a0c77816 */ /* 0x000fe200000000ff */
[----:B------:R-:W-:Y:S01]  /*6660*/  IMAD.U32 R208, R152, 0x10000, RZ ;  /* 0x0001000098d07824 */ /* 0x000fe200078e00ff */
[----:B------:R-:W-:Y:S01]  /*6670*/  SHF.L.U32 R198, R160, 0x10, RZ ;  /* 0x00000010a0c67819 */ /* 0x000fe200000006ff */
[----:B------:R-:W-:Y:S01]  /*6680*/  IMAD.SHL.U32 R191, R154, 0x100, RZ ;  /* 0x000001009abf7824 */ /* 0x000fe200078e00ff */
[----:B------:R-:W-:Y:S01]  /*6690*/  SHF.L.U32 R197, R160, 0x8, RZ ;  /* 0x00000008a0c57819 */ /* 0x000fe200000006ff */
[----:B--2---:R-:W-:Y:S01]  /*66a0*/  IMAD R0, R104, UR37, RZ ;  /* 0x0000002568007c24 */ /* 0x004fe2000f8e02ff */
[----:B------:R-:W-:Y:S01]  /*66b0*/  SHF.R.S32.HI R156, RZ, 0x18, R160 ;  /* 0x00000018ff9c7819 */ /* 0x000fe200000114a0 */
[----:B------:R-:W-:Y:S01]  /*66c0*/  IMAD R3, R105, UR37, RZ ;  /* 0x0000002569037c24 */ /* 0x000fe2000f8e02ff */
[----:B------:R-:W-:Y:S01]  /*66d0*/  PRMT R193, R154, 0x8880, RZ ;  /* 0x000088809ac17816 */ /* 0x000fe200000000ff */
[----:B------:R-:W-:Y:S01]  /*66e0*/  IMAD R20, R106, UR37, RZ ;  /* 0x000000256a147c24 */ /* 0x000fe2000f8e02ff */
[----:B------:R-:W-:Y:S01]  /*66f0*/  SHF.L.U32 R192, R154, 0x10, RZ ;  /* 0x000000109ac07819 */ /* 0x000fe200000006ff */
[----:B------:R-:W-:Y:S01]  /*6700*/  IMAD R21, R107, UR37, RZ ;  /* 0x000000256b157c24 */ /* 0x000fe2000f8e02ff */
[----:B------:R-:W-:Y:S01]  /*6710*/  SHF.R.S32.HI R152, RZ, 0x18, R154 ;  /* 0x00000018ff987819 */ /* 0x000fe2000001149a */
[----:B------:R-:W-:Y:S01]  /*6720*/  IMAD R22, R108, UR37, RZ ;  /* 0x000000256c167c24 */ /* 0x000fe2000f8e02ff */
[C---:B------:R-:W-:Y:S01]  /*6730*/  PRMT R181, R162.reuse, 0x8880, RZ ;  /* 0x00008880a2b57816 */ /* 0x040fe200000000ff */
[----:B------:R-:W-:Y:S01]  /*6740*/  IMAD R23, R109, UR37, RZ ;  /* 0x000000256d177c24 */ /* 0x000fe2000f8e02ff */
[----:B------:R-:W-:Y:S01]  /*6750*/  SHF.L.U32 R180, R162, 0x10, RZ ;  /* 0x00000010a2b47819 */ /* 0x000fe200000006ff */
[----:B------:R-:W-:Y:S01]  /*6760*/  IMAD R104, R110, UR37, RZ ;  /* 0x000000256e687c24 */ /* 0x000fe2000f8e02ff */
[----:B------:R-:W-:Y:S01]  /*6770*/  SHF.L.U32 R175, R162, 0x8, RZ ;  /* 0x00000008a2af7819 */ /* 0x000fe200000006ff */
[----:B------:R-:W-:Y:S01]  /*6780*/  IMAD R105, R111, UR37, RZ ;  /* 0x000000256f697c24 */ /* 0x000fe2000f8e02ff */
[----:B------:R-:W-:Y:S01]  /*6790*/  SHF.R.S32.HI R160, RZ, 0x18, R162 ;  /* 0x00000018ffa07819 */ /* 0x000fe200000114a2 */
[----:B---3--:R-:W-:Y:S01]  /*67a0*/  IMAD.U32 R228, R130, 0x10000, RZ ;  /* 0x0001000082e47824 */ /* 0x008fe200078e00ff */
[C---:B------:R-:W-:Y:S01]  /*67b0*/  PRMT R202, R153.reuse, 0x8880, RZ ;  /* 0x0000888099ca7816 */ /* 0x040fe200000000ff */
[----:B------:R-:W-:Y:S01]  /*67c0*/  IMAD R106, R112, UR37, RZ ;  /* 0x00000025706a7c24 */ /* 0x000fe2000f8e02ff */
[----:B------:R-:W-:Y:S01]  /*67d0*/  SHF.L.U32 R201, R153, 0x10, RZ ;  /* 0x0000001099c97819 */ /* 0x000fe200000006ff */
        /* <DEDUP_REMOVED lines=14> */
[----:B------:R-:W-:Y:S01]  /*68c0*/  IMAD.SHL.U32 R229, R136, 0x100, RZ ;  /* 0x0000010088e57824 */ /* 0x000fe200078e00ff */
        /* <DEDUP_REMOVED lines=18> */
[----:B------:R-:W-:Y:S01]  /*69f0*/  PRMT R173, R17, 0x8880, RZ ;  /* 0x0000888011ad7816 */ /* 0x000fe200000000ff */
[----:B------:R-:W-:Y:S01]  /*6a00*/  IMAD R97, R97, UR37, RZ ;  /* 0x0000002561617c24 */ /* 0x000fe2000f8e02ff */
[C---:B------:R-:W-:Y:S01]  /*6a10*/  SHF.L.U32 R171, R17.reuse, 0x10, RZ ;  /* 0x0000001011ab7819 */ /* 0x040fe200000006ff */
[----:B------:R-:W-:Y:S01]  /*6a20*/  IMAD R98, R98, UR37, RZ ;  /* 0x0000002562627c24 */ /* 0x000fe2000f8e02ff */
[----:B------:R-:W-:Y:S01]  /*6a30*/  SHF.L.U32 R163, R17, 0x8, RZ ;  /* 0x0000000811a37819 */ /* 0x000fe200000006ff */
[----:B------:R-:W-:Y:S01]  /*6a40*/  IMAD.U32 R209, R139, 0x10000, RZ ;  /* 0x000100008bd17824 */ /* 0x000fe200078e00ff */
[----:B------:R-:W-:Y:S01]  /*6a50*/  SHF.R.S32.HI R166, RZ, 0x18, R17 ;  /* 0x00000018ffa67819 */ /* 0x000fe20000011411 */
[----:B------:R-:W-:Y:S01]  /*6a60*/  IMAD R99, R99, UR37, RZ ;  /* 0x0000002563637c24 */ /* 0x000fe2000f8e02ff */
[----:B------:R-:W-:Y:S01]  /*6a70*/  PRMT R161, R18, 0x8880, RZ ;  /* 0x0000888012a17816 */ /* 0x000fe200000000ff */
[----:B------:R-:W-:Y:S01]  /*6a80*/  IMAD R100, R100, UR37, RZ ;  /* 0x0000002564647c24 */ /* 0x000fe2000f8e02ff */
[C---:B------:R-:W-:Y:S01]  /*6a90*/  SHF.L.U32 R159, R18.reuse, 0x10, RZ ;  /* 0x00000010129f7819 */ /* 0x040fe200000006ff */
[----:B------:R-:W-:Y:S01]  /*6aa0*/  IMAD R101, R101, UR37, RZ ;  /* 0x0000002565657c24 */ /* 0x000fe2000f8e02ff */
[----:B------:R-:W-:Y:S01]  /*6ab0*/  SHF.L.U32 R157, R18, 0x8, RZ ;  /* 0x00000008129d7819 */ /* 0x000fe200000006ff */
[----:B------:R-:W-:Y:S01]  /*6ac0*/  IMAD.SHL.U32 R212, R145, 0x100, RZ ;  /* 0x0000010091d47824 */ /* 0x000fe200078e00ff */
        /* <DEDUP_REMOVED lines=13> */
[----:B------:R-:W-:Y:S01]  /*6ba0*/  IMAD R0, R121, UR45, R0 ;  /* 0x0000002d79007c24 */ /* 0x000fe2000f8e0200 */
[----:B------:R-:W-:Y:S01]  /*6bb0*/  SHF.R.S32.HI R122, RZ, 0x18, R122 ;  /* 0x00000018ff7a7819 */ /* 0x000fe2000001147a */
[----:B------:R-:W-:Y:S01]  /*6bc0*/  IMAD R75, R75, UR37, RZ ;  /* 0x000000254b4b7c24 */ /* 0x000fe2000f8e02ff */
[----:B------:R-:W-:Y:S01]  /*6bd0*/  SHF.R.S32.HI R121, RZ, 0x18, R234 ;  /* 0x00000018ff797819 */ /* 0x000fe200000114ea */
[----:B------:R-:W-:Y:S01]  /*6be0*/  IMAD R76, R76, UR37, RZ ;  /* 0x000000254c4c7c24 */ /* 0x000fe2000f8e02ff */
[----:B------:R-:W-:Y:S01]  /*6bf0*/  SHF.R.S32.HI R124, RZ, 0x18, R128 ;  /* 0x00000018ff7c7819 */ /* 0x000fe20000011480 */
[----:B------:R-:W-:Y:S01]  /*6c00*/  IMAD R3, R122, UR45, R3 ;  /* 0x0000002d7a037c24 */ /* 0x000fe2000f8e0203 */
[----:B------:R-:W-:Y:S01]  /*6c10*/  SHF.L.U32 R233, R129, 0x10, RZ ;  /* 0x0000001081e97819 */ /* 0x000fe200000006ff */
[----:B------:R-:W-:Y:S01]  /*6c20*/  IMAD R20, R121, UR45, R20 ;  /* 0x0000002d79147c24 */ /* 0x000fe2000f8e0214 */
[C---:B------:R-:W-:Y:S01]  /*6c30*/  PRMT R123, R129.reuse, 0x8880, RZ ;  /* 0x00008880817b7816 */ /* 0x040fe200000000ff */
[----:B------:R-:W-:Y:S01]  /*6c40*/  IMAD R21, R124, UR45, R21 ;  /* 0x0000002d7c157c24 */ /* 0x000fe2000f8e0215 */
[----:B------:R-:W-:Y:S01]  /*6c50*/  SHF.L.U32 R125, R129, 0x8, RZ ;  /* 0x00000008817d7819 */ /* 0x000fe200000006ff */
[----:B------:R-:W-:Y:S01]  /*6c60*/  IMAD R77, R77, UR37, RZ ;  /* 0x000000254d4d7c24 */ /* 0x000fe2000f8e02ff */
[----:B------:R-:W-:Y:S01]  /*6c70*/  SHF.R.S32.HI R122, RZ, 0x18, R233 ;  /* 0x00000018ff7a7819 */ /* 0x000fe200000114e9 */
[----:B------:R-:W-:Y:S01]  /*6c80*/  IMAD R22, R123, UR45, R22 ;  /* 0x0000002d7b167c24 */ /* 0x000fe2000f8e0216 */
[----:B------:R-:W-:Y:S01]  /*6c90*/  PRMT R232, R130, 0x8880, RZ ;  /* 0x0000888082e87816 */ /* 0x000fe200000000ff */
[----:B------:R-:W-:Y:S01]  /*6ca0*/  IMAD R78, R78, UR37, RZ ;  /* 0x000000254e4e7c24 */ /* 0x000fe2000f8e02ff */
[----:B------:R-:W-:Y:S01]  /*6cb0*/  SHF.R.S32.HI R125, RZ, 0x18, R125 ;  /* 0x00000018ff7d7819 */ /* 0x000fe2000001147d */
[----:B------:R-:W-:Y:S01]  /*6cc0*/  IMAD R23, R122, UR45, R23 ;  /* 0x0000002d7a177c24 */ /* 0x000fe2000f8e0217 */
[----:B------:R-:W-:Y:S01]  /*6cd0*/  SHF.R.S32.HI R126, RZ, 0x18, R129 ;  /* 0x00000018ff7e7819 */ /* 0x000fe20000011481 */
[----:B------:R-:W-:Y:S01]  /*6ce0*/  IMAD R79, R79, UR37, RZ ;  /* 0x000000254f4f7c24 */ /* 0x000fe2000f8e02ff */
[----:B------:R-:W-:Y:S01]  /*6cf0*/  MOV R121, R232 ;  /* 0x000000e800797202 */ /* 0x000fe20000000f00 */
[----:B------:R-:W-:Y:S01]  /*6d00*/  IMAD R104, R125, UR45, R104 ;  /* 0x0000002d7d687c24 */ /* 0x000fe2000f8e0268 */
[----:B------:R-:W-:Y:S01]  /*6d10*/  SHF.L.U32 R226, R130, 0x8, RZ ;  /* 0x0000000882e27819 */ /* 0x000fe200000006ff */
[----:B------:R-:W-:Y:S01]  /*6d20*/  IMAD R105, R126, UR45, R105 ;  /* 0x0000002d7e697c24 */ /* 0x000fe2000f8e0269 */
        /* <DEDUP_REMOVED lines=8> */
[----:B------:R-:W-:Y:S01]  /*6db0*/  SHF.L.U32 R221, R131, 0x10, RZ ;  /* 0x0000001083dd7819 */ /* 0x000fe200000006ff */
[----:B------:R-:W-:Y:S01]  /*6dc0*/  IMAD R108, R121, UR45, R108 ;  /* 0x0000002d796c7c24 */ /* 0x000fe2000f8e026c */
[----:B------:R-:W-:Y:S01]  /*6dd0*/  SHF.L.U32 R219, R131, 0x8, RZ ;  /* 0x0000000883db7819 */ /* 0x000fe200000006ff */
[----:B------:R-:W-:Y:S01]  /*6de0*/  IMAD R109, R128, UR45, R109 ;  /* 0x0000002d806d7c24 */ /* 0x000fe2000f8e026d */
[----:B------:R-:W-:Y:S01]  /*6df0*/  MOV R123, R223 ;  /* 0x000000df007b7202 */ /* 0x000fe20000000f00 */
[----:B------:R-:W-:Y:S01]  /*6e00*/  IMAD R82, R82, UR37, RZ ;  /* 0x0000002552527c24 */ /* 0x000fe2000f8e02ff */
[----:B------:R-:W-:Y:S01]  /*6e10*/  SHF.R.S32.HI R122, RZ, 0x18, R221 ;  /* 0x00000018ff7a7819 */ /* 0x000fe200000114dd */
[----:B------:R-:W-:Y:S01]  /*6e20*/  IMAD R83, R83, UR37, RZ ;  /* 0x0000002553537c24 */ /* 0x000fe2000f8e02ff */
[----:B------:R-:W-:Y:S01]  /*6e30*/  PRMT R231, R136, 0x8880, RZ ;  /* 0x0000888088e77816 */ /* 0x000fe200000000ff */
[----:B------:R-:W-:Y:S01]  /*6e40*/  IMAD R110, R123, UR45, R110 ;  /* 0x0000002d7b6e7c24 */ /* 0x000fe2000f8e026e */
[----:B------:R-:W-:Y:S01]  /*6e50*/  SHF.R.S32.HI R125, RZ, 0x18, R219 ;  /* 0x00000018ff7d7819 */ /* 0x000fe200000114db */
[----:B------:R-:W-:Y:S01]  /*6e60*/  IMAD R111, R122, UR45, R111 ;  /* 0x0000002d7a6f7c24 */ /* 0x000fe2000f8e026f */
[----:B------:R-:W-:Y:S01]  /*6e70*/  SHF.R.S32.HI R130, RZ, 0x18, R131 ;  /* 0x00000018ff827819 */ /* 0x000fe20000011483 */
[----:B------:R-:W-:Y:S01]  /*6e80*/  IMAD R84, R84, UR37, RZ ;  /* 0x0000002554547c24 */ /* 0x000fe2000f8e02ff */
[----:B------:R-:W-:Y:S01]  /*6e90*/  SHF.L.U32 R230, R136, 0x10, RZ ;  /* 0x0000001088e67819 */ /* 0x000fe200000006ff */
[----:B------:R-:W-:Y:S01]  /*6ea0*/  IMAD R112, R125, UR45, R112 ;  /* 0x0000002d7d707c24 */ /* 0x000fe2000f8e0270 */
[----:B------:R-:W-:Y:S01]  /*6eb0*/  MOV R121, R231 ;  /* 0x000000e700797202 */ /* 0x000fe20000000f00 */
[----:B------:R-:W-:Y:S01]  /*6ec0*/  IMAD R113, R130, UR45, R113 ;  /* 0x0000002d82717c24 */ /* 0x000fe2000f8e0271 */
[----:B------:R-:W-:Y:S01]  /*6ed0*/  SHF.R.S32.HI R122, RZ, 0x18, R230 ;  /* 0x00000018ff7a7819 */ /* 0x000fe200000114e6 */
[----:B------:R-:W-:Y:S01]  /*6ee0*/  IMAD R85, R85, UR37, RZ ;  /* 0x0000002555557c24 */ /* 0x000fe2000f8e02ff */
[----:B------:R-:W-:Y:S01]  /*6ef0*/  PRMT R227, R137, 0x8880, RZ ;  /* 0x0000888089e37816 */ /* 0x000fe200000000ff */
[----:B------:R-:W-:Y:S01]  /*6f00*/  IMAD R88, R121, UR45, R88 ;  /* 0x0000002d79587c24 */ /* 0x000fe2000f8e0258 */
[----:B------:R-:W-:Y:S01]  /*6f10*/  SHF.R.S32.HI R123, RZ, 0x18, R229 ;  /* 0x00000018ff7b7819 */ /* 0x000fe200000114e5 */
[----:B------:R-:W-:Y:S01]  /*6f20*/  IMAD R89, R122, UR45, R89 ;  /* 0x0000002d7a597c24 */ /* 0x000fe2000f8e0259 */
[----:B------:R-:W-:Y:S01]  /*6f30*/  SHF.R.S32.HI R132, RZ, 0x18, R136 ;  /* 0x00000018ff847819 */ /* 0x000fe20000011488 */
[----:B------:R-:W-:Y:S01]  /*6f40*/  IMAD.MOV.U32 R121, RZ, RZ, R227 ;  /* 0x000000ffff797224 */ /* 0x000fe200078e00e3 */
[----:B------:R-:W-:Y:S01]  /*6f50*/  SHF.L.U32 R225, R137, 0x10, RZ ;  /* 0x0000001089e17819 */ /* 0x000fe200000006ff */
        /* <DEDUP_REMOVED lines=29> */
[C---:B------:R-:W-:Y:S01]  /*7130*/  PRMT R222, R144.reuse, 0x8880, RZ ;  /* 0x0000888090de7816 */ /* 0x040fe200000000ff */
[----:B------:R-:W-:Y:S01]  /*7140*/  IMAD R59, R59, UR37, RZ ;  /* 0x000000253b3b7c24 */ /* 0x000fe2000f8e02ff */
[C---:B------:R-:W-:Y:S01]  /*7150*/  SHF.L.U32 R220, R144.reuse, 0x10, RZ ;  /* 0x0000001090dc7819 */ /* 0x040fe200000006ff */
[----:B------:R-:W-:Y:S01]  /*7160*/  IMAD R100, R123, UR45, R100 ;  /* 0x0000002d7b647c24 */ /* 0x000fe2000f8e0264 */
[----:B------:R-:W-:Y:S01]  /*7170*/  SHF.L.U32 R218, R144, 0x8, RZ ;  /* 0x0000000890da7819 */ /* 0x000fe200000006ff */
[----:B------:R-:W-:Y:S01]  /*7180*/  IMAD R60, R60, UR37, RZ ;  /* 0x000000253c3c7c24 */ /* 0x000fe2000f8e02ff */
[----:B------:R-:W-:Y:S01]  /*7190*/  SHF.R.S32.HI R140, RZ, 0x18, R144 ;  /* 0x00000018ff8c7819 */ /* 0x000fe20000011490 */
[----:B------:R-:W-:Y:S01]  /*71a0*/  IMAD R61, R61, UR37, RZ ;  /* 0x000000253d3d7c24 */ /* 0x000fe2000f8e02ff */
[----:B------:R-:W-:Y:S01]  /*71b0*/  SHF.R.S32.HI R122, RZ, 0x18, R209 ;  /* 0x00000018ff7a7819 */ /* 0x000fe200000114d1 */
[----:B------:R-:W-:Y:S01]  /*71c0*/  IMAD R62, R62, UR37, RZ ;  /* 0x000000253e3e7c24 */ /* 0x000fe2000f8e02ff */
[C---:B------:R-:W-:Y:S01]  /*71d0*/  PRMT R205, R146.reuse, 0x8880, RZ ;  /* 0x0000888092cd7816 */ /* 0x040fe200000000ff */
[----:B------:R-:W-:Y:S01]  /*71e0*/  IMAD R63, R63, UR37, RZ ;  /* 0x000000253f3f7c24 */ /* 0x000fe2000f8e02ff */
[----:B------:R-:W-:Y:S01]  /*71f0*/  SHF.L.U32 R204, R146, 0x10, RZ ;  /* 0x0000001092cc7819 */ /* 0x000fe200000006ff */
[----:B------:R-:W-:Y:S01]  /*7200*/  IMAD R101, R122, UR45, R101 ;  /* 0x0000002d7a657c24 */ /* 0x000fe2000f8e0265 */
        /* <DEDUP_REMOVED lines=15> */
[----:B------:R-:W-:Y:S01]  /*7300*/  IMAD R71, R71, UR37, RZ ;  /* 0x0000002547477c24 */ /* 0x000fe2000f8e02ff */
[----:B------:R-:W-:Y:S01]  /*7310*/  SHF.R.S32.HI R146, RZ, 0x18, R147 ;  /* 0x00000018ff927819 */ /* 0x000fe20000011493 */
[----:B------:R-:W-:Y:S01]  /*7320*/  IMAD R40, R40, UR37, RZ ;  /* 0x0000002528287c24 */ /* 0x000fe2000f8e02ff */
[----:B------:R-:W-:Y:S01]  /*7330*/  SHF.R.S32.HI R125, RZ, 0x18, R207 ;  /* 0x00000018ff7d7819 */ /* 0x000fe200000114cf */
[----:B------:R-:W-:Y:S01]  /*7340*/  IMAD R41, R41, UR37, RZ ;  /* 0x0000002529297c24 */ /* 0x000fe2000f8e02ff */
[----:B------:R-:W-:Y:S01]  /*7350*/  PRMT R149, R176, 0x8880, RZ ;  /* 0x00008880b0957816 */ /* 0x000fe200000000ff */
        /* <DEDUP_REMOVED lines=11> */
[----:B------:R-:W-:Y:S01]  /*7410*/  SHF.L.U32 R135, R178, 0x10, RZ ;  /* 0x00000010b2877819 */ /* 0x000fe200000006ff */
[----:B------:R-:W-:Y:S01]  /*7420*/  IMAD R103, R138, UR45, R103 ;  /* 0x0000002d8a677c24 */ /* 0x000fe2000f8e0267 */
        /* <DEDUP_REMOVED lines=10> */
[----:B------:R-:W-:Y:S01]  /*74d0*/  I2IP.S8.S32.SAT R236, R21, R20, RZ ;  /* 0x0000001415ec7239 */ /* 0x000fe200000014ff */
[----:B------:R-:W-:Y:S01]  /*74e0*/  IMAD R52, R52, UR37, RZ ;  /* 0x0000002534347c24 */ /* 0x000fe2000f8e02ff */
[----:B------:R-:W-:Y:S01]  /*74f0*/  I2IP.S8.S32.SAT R237, R105, R104, RZ ;  /* 0x0000006869ed7239 */ /* 0x000fe200000014ff */
[----:B------:R-:W-:Y:S01]  /*7500*/  IMAD R53, R53, UR37, RZ ;  /* 0x0000002535357c24 */ /* 0x000fe2000f8e02ff */
[----:B------:R-:W-:Y:S01]  /*7510*/  I2IP.S8.S32.SAT R238, R109, R108, RZ ;  /* 0x0000006c6dee7239 */ /* 0x000fe200000014ff */
[----:B------:R-:W-:Y:S01]  /*7520*/  IMAD R54, R54, UR37, RZ ;  /* 0x0000002536367c24 */ /* 0x000fe2000f8e02ff */
[----:B------:R-:W-:Y:S01]  /*7530*/  I2IP.S8.S32.SAT R239, R113, R112, RZ ;  /* 0x0000007071ef7239 */ /* 0x000fe200000014ff */
[----:B------:R-:W-:Y:S01]  /*7540*/  IMAD R55, R55, UR37, RZ ;  /* 0x0000002537377c24 */ /* 0x000fe2000f8e02ff */
[----:B------:R-:W-:Y:S01]  /*7550*/  IADD3 R179, PT, PT, R235, R252, RZ ;  /* 0x000000fcebb37210 */ /* 0x000fe20007ffe0ff */
[----:B------:R-:W-:Y:S01]  /*7560*/  IMAD R24, R24, UR37, RZ ;  /* 0x0000002518187c24 */ /* 0x000fe2000f8e02ff */
[----:B------:R-:W-:Y:S01]  /*7570*/  MOV R121, R222 ;  /* 0x000000de00797202 */ /* 0x000fe20000000f00 */
[----:B------:R-:W-:Y:S01]  /*7580*/  IMAD R25, R25, UR37, RZ ;  /* 0x0000002519197c24 */ /* 0x000fe2000f8e02ff */
[----:B------:R-:W-:Y:S01]  /*7590*/  SHF.R.S32.HI R122, RZ, 0x18, R220 ;  /* 0x00000018ff7a7819 */ /* 0x000fe200000114dc */
[----:B------:R-:W-:Y:S01]  /*75a0*/  IMAD R26, R26, UR37, RZ ;  /* 0x000000251a1a7c24 */ /* 0x000fe2000f8e02ff */
[----:B------:R-:W-:Y:S01]  /*75b0*/  PRMT R143, R177, 0x8880, RZ ;  /* 0x00008880b18f7816 */ /* 0x000fe200000000ff */
[----:B------:R-:W-:Y:S01]  /*75c0*/  IMAD R72, R121, UR45, R72 ;  /* 0x0000002d79487c24 */ /* 0x000fe2000f8e0248 */
[C---:B------:R-:W-:Y:S01]  /*75d0*/  SHF.L.U32 R141, R177.reuse, 0x10, RZ ;  /* 0x00000010b18d7819 */ /* 0x040fe200000006ff */
[----:B------:R-:W-:Y:S01]  /*75e0*/  IMAD R73, R122, UR45, R73 ;  /* 0x0000002d7a497c24 */ /* 0x000fe2000f8e0249 */
[----:B------:R-:W-:Y:S01]  /*75f0*/  SHF.L.U32 R139, R177, 0x8, RZ ;  /* 0x00000008b18b7819 */ /* 0x000fe200000006ff */
[----:B------:R-:W-:Y:S01]  /*7600*/  IMAD R27, R27, UR37, RZ ;  /* 0x000000251b1b7c24 */ /* 0x000fe2000f8e02ff */
[----:B------:R-:W-:Y:S01]  /*7610*/  SHF.R.S32.HI R174, RZ, 0x18, R177 ;  /* 0x00000018ffae7819 */ /* 0x000fe200000114b1 */
[----:B------:R-:W-:Y:S01]  /*7620*/  IMAD R28, R28, UR37, RZ ;  /* 0x000000251c1c7c24 */ /* 0x000fe2000f8e02ff */
[----:B------:R-:W-:Y:S01]  /*7630*/  I2IP.S8.S32.SAT R236, R3, R0, R236 ;  /* 0x0000000003ec7239 */ /* 0x000fe200000014ec */
[----:B------:R-:W-:Y:S01]  /*7640*/  IMAD R29, R29, UR37, RZ ;  /* 0x000000251d1d7c24 */ /* 0x000fe2000f8e02ff */
[----:B------:R-:W-:Y:S01]  /*7650*/  I2IP.S8.S32.SAT R237, R23, R22, R237 ;  /* 0x0000001617ed7239 */ /* 0x000fe200000014ed */
[----:B------:R-:W-:Y:S01]  /*7660*/  IMAD R30, R30, UR37, RZ ;  /* 0x000000251e1e7c24 */ /* 0x000fe2000f8e02ff */
[----:B------:R-:W-:Y:S01]  /*7670*/  I2IP.S8.S32.SAT R238, R107, R106, R238 ;  /* 0x0000006a6bee7239 */ /* 0x000fe200000014ee */
[----:B------:R-:W-:Y:S01]  /*7680*/  IMAD R31, R31, UR37, RZ ;  /* 0x000000251f1f7c24 */ /* 0x000fe2000f8e02ff */
[----:B------:R-:W-:Y:S01]  /*7690*/  I2IP.S8.S32.SAT R239, R111, R110, R239 ;  /* 0x0000006e6fef7239 */ /* 0x000fe200000014ef */
[----:B------:R-:W-:Y:S01]  /*76a0*/  IMAD R32, R32, UR37, RZ ;  /* 0x0000002520207c24 */ /* 0x000fe2000f8e02ff */
[----:B------:R-:W-:Y:S01]  /*76b0*/  LEA R177, R179, UR47, 0x4 ;  /* 0x0000002fb3b17c11 */ /* 0x000fe2000f8e20ff */
[----:B------:R-:W-:Y:S01]  /*76c0*/  IMAD R33, R33, UR37, RZ ;  /* 0x0000002521217c24 */ /* 0x000fe2000f8e02ff */
[----:B------:R-:W-:Y:S01]  /*76d0*/  SHF.R.S32.HI R123, RZ, 0x18, R218 ;  /* 0x00000018ff7b7819 */ /* 0x000fe200000114da */
[----:B------:R-:W-:Y:S01]  /*76e0*/  IMAD R34, R34, UR37, RZ ;  /* 0x0000002522227c24 */ /* 0x000fe2000f8e02ff */
[----:B------:R-:W-:Y:S01]  /*76f0*/  MOV R121, R215 ;  /* 0x000000d700797202 */ /* 0x000fe20000000f00 */
[----:B------:R-:W-:Y:S01]  /*7700*/  IMAD R35, R35, UR37, RZ ;  /* 0x0000002523237c24 */ /* 0x000fe2000f8e02ff */
[----:B------:R-:W-:Y:S01]  /*7710*/  SHF.R.S32.HI R122, RZ, 0x18, R213 ;  /* 0x00000018ff7a7819 */ /* 0x000fe200000114d5 */
[----:B------:R-:W-:Y:S01]  /*7720*/  IMAD R74, R123, UR45, R74 ;  /* 0x0000002d7b4a7c24 */ /* 0x000fe2000f8e024a */
[----:B------:R-:W-:Y:S01]  /*7730*/  SHF.R.S32.HI R123, RZ, 0x18, R212 ;  /* 0x00000018ff7b7819 */ /* 0x000fe200000114d4 */
[----:B------:R-:W-:Y:S01]  /*7740*/  IMAD R75, R140, UR45, R75 ;  /* 0x0000002d8c4b7c24 */ /* 0x000fe2000f8e024b */
[----:B------:R-:W-:Y:S01]  /*7750*/  I2IP.S8.S32.SAT R240, R91, R90, RZ ;  /* 0x0000005a5bf07239 */ /* 0x000fe200000014ff */
[----:B------:R-:W-:Y:S01]  /*7760*/  IMAD R76, R121, UR45, R76 ;  /* 0x0000002d794c7c24 */ /* 0x000fe2000f8e024c */
[----:B------:R-:W-:Y:S01]  /*7770*/  I2IP.S8.S32.SAT R241, R95, R94, RZ ;  /* 0x0000005e5ff17239 */ /* 0x000fe200000014ff */
[----:B------:R-:W-:Y:S01]  /*7780*/  IMAD R77, R122, UR45, R77 ;  /* 0x0000002d7a4d7c24 */ /* 0x000fe2000f8e024d */
[----:B------:R-:W-:Y:S01]  /*7790*/  SHF.R.S32.HI R122, RZ, 0x18, R204 ;  /* 0x00000018ff7a7819 */ /* 0x000fe200000114cc */
[----:B------:R-:W-:Y:S01]  /*77a0*/  IMAD R78, R123, UR45, R78 ;  /* 0x0000002d7b4e7c24 */ /* 0x000fe2000f8e024e */
[----:B------:R-:W-:Y:S01]  /*77b0*/  SHF.R.S32.HI R123, RZ, 0x18, R203 ;  /* 0x00000018ff7b7819 */ /* 0x000fe200000114cb */
[----:B------:R-:W-:Y:S01]  /*77c0*/  IMAD.MOV.U32 R121, RZ, RZ, R205 ;  /* 0x000000ffff797224 */ /* 0x000fe200078e00cd */
[----:B------:R-:W-:Y:S01]  /*77d0*/  I2IP.S8.S32.SAT R242, R99, R98, RZ ;  /* 0x0000006263f27239 */ /* 0x000fe200000014ff */
[----:B------:R-:W-:Y:S01]  /*77e0*/  IMAD R79, R142, UR45, R79 ;  /* 0x0000002d8e4f7c24 */ /* 0x000fe2000f8e024f */
[----:B------:R-:W-:Y:S01]  /*77f0*/  I2IP.S8.S32.SAT R243, R103, R102, RZ ;  /* 0x0000006667f37239 */ /* 0x000fe200000014ff */
[----:B------:R-:W-:Y:S01]  /*7800*/  IMAD R80, R121, UR45, R80 ;  /* 0x0000002d79507c24 */ /* 0x000fe2000f8e0250 */
[----:B------:R-:W-:Y:S01]  /*7810*/  MOV R121, R196 ;  /* 0x000000c400797202 */ /* 0x000fe20000000f00 */
[----:B------:R-:W-:Y:S01]  /*7820*/  IMAD R81, R122, UR45, R81 ;  /* 0x0000002d7a517c24 */ /* 0x000fe2000f8e0251 */
[----:B------:R-:W-:Y:S01]  /*7830*/  SHF.R.S32.HI R122, RZ, 0x18, R195 ;  /* 0x00000018ff7a7819 */ /* 0x000fe200000114c3 */
[----:B------:R-:W-:Y:S01]  /*7840*/  IMAD R82, R123, UR45, R82 ;  /* 0x0000002d7b527c24 */ /* 0x000fe2000f8e0252 */
[----:B------:R-:W-:Y:S01]  /*7850*/  SHF.R.S32.HI R123, RZ, 0x18, R194 ;  /* 0x00000018ff7b7819 */ /* 0x000fe200000114c2 */
[----:B------:R-:W-:Y:S01]  /*7860*/  IMAD R83, R144, UR45, R83 ;  /* 0x0000002d90537c24 */ /* 0x000fe2000f8e0253 */
[----:B------:R-:W-:Y:S01]  /*7870*/  I2IP.S8.S32.SAT R240, R89, R88, R240 ;  /* 0x0000005859f07239 */ /* 0x000fe200000014f0 */
        /* <DEDUP_REMOVED lines=9> */
[----:B------:R-:W-:Y:S01]  /*7910*/  SHF.R.S32.HI R121, RZ, 0x18, R200 ;  /* 0x00000018ff797819 */ /* 0x000fe200000114c8 */
[----:B------:R-:W-:Y:S01]  /*7920*/  IMAD R57, R122, UR45, R57 ;  /* 0x0000002d7a397c24 */ /* 0x000fe2000f8e0239 */
[----:B------:R-:W-:Y:S01]  /*7930*/  SHF.R.S32.HI R122, RZ, 0x18, R201 ;  /* 0x00000018ff7a7819 */ /* 0x000fe200000114c9 */
[----:B------:R-:W-:Y:S01]  /*7940*/  IMAD R58, R123, UR45, R58 ;  /* 0x0000002d7b3a7c24 */ /* 0x000fe2000f8e023a */
[----:B------:R-:W-:Y:S01]  /*7950*/  I2IP.S8.S32.SAT R242, R97, R96, R242 ;  /* 0x0000006061f27239 */ /* 0x000fe200000014f2 */
[----:B------:R-:W-:Y:S01]  /*7960*/  IMAD R59, R148, UR45, R59 ;  /* 0x0000002d943b7c24 */ /* 0x000fe2000f8e023b */
[----:B------:R-:W-:Y:S01]  /*7970*/  I2IP.S8.S32.SAT R243, R101, R100, R243 ;  /* 0x0000006465f37239 */ /* 0x000fe200000014f3 */
[----:B------:R-:W-:Y:S01]  /*7980*/  IMAD R36, R36, UR37, RZ ;  /* 0x0000002524247c24 */ /* 0x000fe2000f8e02ff */
[----:B------:R-:W2:Y:S01]  /*7990*/  LDTM.x16 R4, tmem[UR4+0x60] ;  /* 0x00006004000479ee */ /* 0x000ea20008240000 */
[----:B------:R-:W-:Y:S01]  /*79a0*/  UIADD3 UR4, UPT, UPT, UR48, 0xc0, URZ ;  /* 0x000000c030047890 */ /* 0x000fe2000fffe0ff */
[----:B------:R-:W-:Y:S01]  /*79b0*/  I2IP.S8.S32.SAT R140, R59, R58, RZ ;  /* 0x0000003a3b8c7239 */ /* 0x000fe200000014ff */
[----:B------:R-:W-:Y:S01]  /*79c0*/  IMAD R37, R37, UR37, RZ ;  /* 0x0000002525257c24 */ /* 0x000fe2000f8e02ff */
[----:B------:R-:W-:Y:S01]  /*79d0*/  MOV R59, R193 ;  /* 0x000000c1003b7202 */ /* 0x000fe20000000f00 */
[----:B------:R-:W-:Y:S01]  /*79e0*/  IMAD R38, R38, UR37, RZ ;  /* 0x0000002526267c24 */ /* 0x000fe2000f8e02ff */
[----:B------:R-:W-:Y:S01]  /*79f0*/  SHF.R.S32.HI R58, RZ, 0x18, R192 ;  /* 0x00000018ff3a7819 */ /* 0x000fe200000114c0 */
[----:B------:R-:W-:Y:S01]  /*7a00*/  IMAD R39, R39, UR37, RZ ;  /* 0x0000002527277c24 */ /* 0x000fe2000f8e02ff */
[----:B------:R-:W-:Y:S01]  /*7a10*/  I2IP.S8.S32.SAT R192, R57, R56, R140 ;  /* 0x0000003839c07239 */ /* 0x000fe2000000148c */
[----:B------:R-:W-:Y:S01]  /*7a20*/  NOP ;  /* 0x0000000000007918 */ /* 0x000fe20000000000 */
[----:B------:R-:W-:Y:S01]  /*7a30*/  MOV R57, R184 ;  /* 0x000000b800397202 */ /* 0x000fe20000000f00 */
[----:B------:R-:W-:Y:S01]  /*7a40*/  UIADD3 UR6, UPT, UPT, UR46, 0x1, URZ ;  /* 0x000000012e067890 */ /* 0x000fe2000fffe0ff */
[----:B------:R-:W-:Y:S01]  /*7a50*/  SHF.R.S32.HI R56, RZ, 0x18, R183 ;  /* 0x00000018ff387819 */ /* 0x000fe200000114b7 */
[----:B------:R-:W-:Y:S01]  /*7a60*/  BSSY.RECONVERGENT B0, `(.L_x_95) ;  /* 0x00000d3000007945 */ /* 0x000fe20003800200 */
[----:B--2---:R-:W-:Y:S01]  /*7a70*/  IMAD R4, R4, UR37, RZ ;  /* 0x0000002504047c24 */ /* 0x004fe2000f8e02ff */
[----:B-1----:R-:W-:Y:S01]  /*7a80*/  UPRMT UR4, UR5, 0x654, UR4 ;  /* 0x0000065405047896 */ /* 0x002fe20008000004 */
[----:B------:R-:W-:Y:S02]  /*7a90*/  IMAD R5, R5, UR37, RZ ;  /* 0x0000002505057c24 */ /* 0x000fe4000f8e02ff */
[----:B------:R-:W-:Y:S02]  /*7aa0*/  IMAD R6, R6, UR37, RZ ;  /* 0x0000002506067c24 */ /* 0x000fe4000f8e02ff */
[----:B------:R-:W-:Y:S02]  /*7ab0*/  IMAD R7, R7, UR37, RZ ;  /* 0x0000002507077c24 */ /* 0x000fe4000f8e02ff */
[----:B------:R-:W-:Y:S02]  /*7ac0*/  IMAD R8, R8, UR37, RZ ;  /* 0x0000002508087c24 */ /* 0x000fe4000f8e02ff */
[----:B------:R-:W-:Y:S01]  /*7ad0*/  SYNCS.ARRIVE.TRANS64.RED.A1T0 RZ, [UR4], RZ ;  /* 0x000000ffffff79a7 */ /* 0x000fe20008100404 */
[----:B------:R1:W-:Y:S01]  /*7ae0*/  STS.128 [R177+0x3980], R236 ;  /* 0x003980ecb1007388 */ /* 0x0003e20000000c00 */
[----:B------:R-:W-:Y:S02]  /*7af0*/  IMAD R9, R9, UR37, RZ ;  /* 0x0000002509097c24 */ /* 0x000fe4000f8e02ff */
[----:B------:R-:W-:Y:S02]  /*7b00*/  IMAD R12, R12, UR37, RZ ;  /* 0x000000250c0c7c24 */ /* 0x000fe4000f8e02ff */
[----:B------:R-:W-:Y:S02]  /*7b10*/  IMAD R13, R13, UR37, RZ ;  /* 0x000000250d0d7c24 */ /* 0x000fe4000f8e02ff */
[----:B------:R-:W-:Y:S01]  /*7b20*/  IMAD R16, R16, UR37, RZ ;  /* 0x0000002510107c24 */ /* 0x000fe2000f8e02ff */
[----:B------:R2:W-:Y:S01]  /*7b30*/  STS.128 [R177+0x4180], R240 ;  /* 0x004180f0b1007388 */ /* 0x0005e20000000c00 */
[----:B------:R-:W-:Y:S02]  /*7b40*/  IMAD R17, R17, UR37, RZ ;  /* 0x0000002511117c24 */ /* 0x000fe4000f8e02ff */
[----:B------:R-:W-:Y:S02]  /*7b50*/  IMAD R10, R10, UR37, RZ ;  /* 0x000000250a0a7c24 */ /* 0x000fe4000f8e02ff */
[----:B------:R-:W-:Y:S02]  /*7b60*/  IMAD R11, R11, UR37, RZ ;  /* 0x000000250b0b7c24 */ /* 0x000fe4000f8e02ff */
[----:B------:R-:W-:Y:S02]  /*7b70*/  IMAD R14, R14, UR37, RZ ;  /* 0x000000250e0e7c24 */ /* 0x000fe4000f8e02ff */
[----:B------:R-:W-:Y:S02]  /*7b80*/  IMAD R15, R15, UR37, RZ ;  /* 0x000000250f0f7c24 */ /* 0x000fe4000f8e02ff */
[----:B------:R-:W-:Y:S02]  /*7b90*/  IMAD R18, R18, UR37, RZ ;  /* 0x0000002512127c24 */ /* 0x000fe4000f8e02ff */
[----:B------:R-:W-:Y:S01]  /*7ba0*/  IMAD R19, R19, UR37, RZ ;  /* 0x0000002513137c24 */ /* 0x000fe2000f8e02ff */
[----:B-1----:R-:W-:Y:S02]  /*7bb0*/  I2IP.S8.S32.SAT R239, R87, R86, RZ ;  /* 0x0000005657ef7239 */ /* 0x002fe400000014ff */
[----:B------:R-:W-:Y:S02]  /*7bc0*/  MOV R87, R202 ;  /* 0x000000ca00577202 */ /* 0x000fe40000000f00 */
[----:B------:R-:W-:Y:S02]  /*7bd0*/  I2IP.S8.S32.SAT R236, R75, R74, RZ ;  /* 0x0000004a4bec7239 */ /* 0x000fe400000014ff */
[----:B------:R-:W-:Y:S01]  /*7be0*/  I2IP.S8.S32.SAT R237, R79, R78, RZ ;  /* 0x0000004e4fed7239 */ /* 0x000fe200000014ff */
[----:B------:R-:W-:Y:S01]  /*7bf0*/  IMAD R60, R87, UR45, R60 ;  /* 0x0000002d573c7c24 */ /* 0x000fe2000f8e023c */
[----:B------:R-:W-:Y:S01]  /*7c00*/  SHF.R.S32.HI R87, RZ, 0x18, R191 ;  /* 0x00000018ff577819 */ /* 0x000fe200000114bf */
[----:B------:R-:W-:Y:S01]  /*7c10*/  IMAD R61, R122, UR45, R61 ;  /* 0x0000002d7a3d7c24 */ /* 0x000fe2000f8e023d */
[----:B------:R-:W-:Y:S01]  /*7c20*/  I2IP.S8.S32.SAT R238, R83, R82, RZ ;  /* 0x0000005253ee7239 */ /* 0x000fe200000014ff */
[----:B------:R-:W-:Y:S01]  /*7c30*/  IMAD R62, R121, UR45, R62 ;  /* 0x0000002d793e7c24 */ /* 0x000fe2000f8e023e */
[----:B------:R-:W-:Y:S01]  /*7c40*/  I2IP.S8.S32.SAT R236, R73, R72, R236 ;  /* 0x0000004849ec7239 */ /* 0x000fe200000014ec */
[----:B------:R-:W-:Y:S01]  /*7c50*/  IMAD R63, R150, UR45, R63 ;  /* 0x0000002d963f7c24 */ /* 0x000fe2000f8e023f */
[----:B------:R-:W-:Y:S01]  /*7c60*/  I2IP.S8.S32.SAT R237, R77, R76, R237 ;  /* 0x0000004c4ded7239 */ /* 0x000fe200000014ed */
        /* <DEDUP_REMOVED lines=9> */
[----:B------:R-:W-:Y:S01]  /*7d00*/  I2IP.S8.S32.SAT R193, R61, R60, R62 ;  /* 0x0000003c3dc17239 */ /* 0x000fe2000000143e */
[----:B------:R-:W-:Y:S01]  /*7d10*/  IMAD R69, R56, UR45, R69 ;  /* 0x0000002d38457c24 */ /* 0x000fe2000f8e0245 */
[----:B------:R-:W-:Y:S01]  /*7d20*/  SHF.R.S32.HI R56, RZ, 0x18, R198 ;  /* 0x00000018ff387819 */ /* 0x000fe200000114c6 */
[----:B------:R-:W-:Y:S01]  /*7d30*/  IMAD R70, R59, UR45, R70 ;  /* 0x0000002d3b467c24 */ /* 0x000fe2000f8e0246 */
[----:B------:R-:W-:Y:S01]  /*7d40*/  SHF.R.S32.HI R59, RZ, 0x18, R197 ;  /* 0x00000018ff3b7819 */ /* 0x000fe200000114c5 */
[----:B------:R-:W-:Y:S01]  /*7d50*/  IMAD.MOV.U32 R57, RZ, RZ, R199 ;  /* 0x000000ffff397224 */ /* 0x000fe200078e00c7 */
[----:B------:R-:W-:Y:S01]  /*7d60*/  I2IP.S8.S32.SAT R66, R67, R66, RZ ;  /* 0x0000004243427239 */ /* 0x000fe200000014ff */
[----:B------:R-:W-:Y:S01]  /*7d70*/  IMAD R71, R154, UR45, R71 ;  /* 0x0000002d9a477c24 */ /* 0x000fe2000f8e0247 */
[----:B------:R2:W-:Y:S01]  /*7d80*/  STS.128 [R177+0x4980], R236 ;  /* 0x004980ecb1007388 */ /* 0x0005e20000000c00 */
[----:B------:R-:W-:Y:S01]  /*7d90*/  IMAD R40, R57, UR45, R40 ;  /* 0x0000002d39287c24 */ /* 0x000fe2000f8e0228 */
[----:B------:R-:W-:Y:S01]  /*7da0*/  MOV R57, R190 ;  /* 0x000000be00397202 */ /* 0x000fe20000000f00 */
[----:B------:R-:W-:Y:S01]  /*7db0*/  IMAD R41, R56, UR45, R41 ;  /* 0x0000002d38297c24 */ /* 0x000fe2000f8e0229 */
[----:B------:R-:W-:Y:S01]  /*7dc0*/  SHF.R.S32.HI R56, RZ, 0x18, R189 ;  /* 0x00000018ff387819 */ /* 0x000fe200000114bd */
[----:B------:R-:W-:Y:S01]  /*7dd0*/  IMAD R42, R59, UR45, R42 ;  /* 0x0000002d3b2a7c24 */ /* 0x000fe2000f8e022a */
[----:B------:R-:W-:Y:S01]  /*7de0*/  SHF.R.S32.HI R59, RZ, 0x18, R188 ;  /* 0x00000018ff3b7819 */ /* 0x000fe200000114bc */
[----:B------:R-:W-:Y:S01]  /*7df0*/  IMAD R43, R156, UR45, R43 ;  /* 0x0000002d9c2b7c24 */ /* 0x000fe2000f8e022b */
[----:B------:R-:W-:Y:S01]  /*7e00*/  I2IP.S8.S32.SAT R70, R71, R70, RZ ;  /* 0x0000004647467239 */ /* 0x000fe200000014ff */
[----:B------:R-:W-:Y:S01]  /*7e10*/  IMAD R44, R57, UR45, R44 ;  /* 0x0000002d392c7c24 */ /* 0x000fe2000f8e022c */
[----:B------:R-:W-:Y:S01]  /*7e20*/  SHF.R.S32.HI R57, RZ, 0x18, R175 ;  /* 0x00000018ff397819 */ /* 0x000fe200000114af */
[----:B------:R-:W-:Y:S01]  /*7e30*/  IMAD R45, R56, UR45, R45 ;  /* 0x0000002d382d7c24 */ /* 0x000fe2000f8e022d */
[----:B------:R-:W-:Y:S01]  /*7e40*/  I2IP.S8.S32.SAT R58, R43, R42, RZ ;  /* 0x0000002a2b3a7239 */ /* 0x000fe200000014ff */
[----:B------:R-:W-:Y:S01]  /*7e50*/  IMAD R46, R59, UR45, R46 ;  /* 0x0000002d3b2e7c24 */ /* 0x000fe2000f8e022e */
[----:B------:R-:W-:Y:S01]  /*7e60*/  MOV R43, R181 ;  /* 0x000000b5002b7202 */ /* 0x000fe20000000f00 */
[----:B------:R-:W-:Y:S01]  /*7e70*/  IMAD R47, R158, UR45, R47 ;  /* 0x0000002d9e2f7c24 */ /* 0x000fe2000f8e022f */
[----:B------:R-:W-:Y:S02]  /*7e80*/  SHF.R.S32.HI R42, RZ, 0x18, R180 ;  /* 0x00000018ff2a7819 */ /* 0x000fe400000114b4 */
        /* <DEDUP_REMOVED lines=30> */
[----:B------:R-:W-:Y:S01]  /*8070*/  SHF.R.S32.HI R26, RZ, 0x18, R159 ;  /* 0x00000018ff1a7819 */ /* 0x000fe2000001149f */
[----:B------:R-:W-:Y:S01]  /*8080*/  IMAD.MOV.U32 R27, RZ, RZ, R161 ;  /* 0x000000ffff1b7224 */ /* 0x000fe200078e00a1 */
        /* <DEDUP_REMOVED lines=26> */
[----:B------:R-:W-:Y:S01]  /*8230*/  SHF.R.S32.HI R29, RZ, 0x18, R127 ;  /* 0x00000018ff1d7819 */ /* 0x000fe2000001147f */
[----:B------:R-:W-:Y:S01]  /*8240*/  IMAD R8, R25, UR45, R8 ;  /* 0x0000002d19087c24 */ /* 0x000fe2000f8e0208 */
[----:B------:R-:W-:Y:S01]  /*8250*/  MOV R25, R137 ;  /* 0x0000008900197202 */ /* 0x000fe20000000f00 */
[----:B------:R-:W-:Y:S01]  /*8260*/  IMAD R9, R24, UR45, R9 ;  /* 0x0000002d18097c24 */ /* 0x000fe2000f8e0209 */
[----:B------:R-:W-:Y:S01]  /*8270*/  SHF.R.S32.HI R24, RZ, 0x18, R135 ;  /* 0x00000018ff187819 */ /* 0x000fe20000011487 */
[----:B------:R-:W-:Y:S01]  /*8280*/  IMAD R10, R27, UR45, R10 ;  /* 0x0000002d1b0a7c24 */ /* 0x000fe2000f8e020a */
[----:B------:R-:W-:Y:S01]  /*8290*/  MOV R27, R131 ;  /* 0x00000083001b7202 */ /* 0x000fe20000000f00 */
[----:B------:R-:W-:Y:S01]  /*82a0*/  IMAD R11, R174, UR45, R11 ;  /* 0x0000002dae0b7c24 */ /* 0x000fe2000f8e020b */
[----:B------:R-:W-:Y:S01]  /*82b0*/  I2IP.S8.S32.SAT R6, R7, R6, RZ ;  /* 0x0000000607067239 */ /* 0x000fe200000014ff */
[----:B------:R-:W-:Y:S01]  /*82c0*/  IMAD R12, R25, UR45, R12 ;  /* 0x0000002d190c7c24 */ /* 0x000fe2000f8e020c */
[----:B------:R-:W-:Y:S01]  /*82d0*/  SHF.R.S32.HI R25, RZ, 0x18, R133 ;  /* 0x00000018ff197819 */ /* 0x000fe20000011485 */
[----:B------:R-:W-:Y:S01]  /*82e0*/  IMAD R13, R24, UR45, R13 ;  /* 0x0000002d180d7c24 */ /* 0x000fe2000f8e020d */
[----:B------:R-:W-:Y:S02]  /*82f0*/  SHF.R.S32.HI R24, RZ, 0x18, R129 ;  /* 0x00000018ff187819 */ /* 0x000fe40000011481 */
[----:B------:R-:W-:Y:S01]  /*8300*/  I2IP.S8.S32.SAT R34, R35, R34, RZ ;  /* 0x0000002223227239 */ /* 0x000fe200000014ff */
[----:B------:R-:W-:Y:S01]  /*8310*/  IMAD R14, R25, UR45, R14 ;  /* 0x0000002d190e7c24 */ /* 0x000fe2000f8e020e */
[----:B------:R-:W-:Y:S01]  /*8320*/  I2IP.S8.S32.SAT R38, R39, R38, RZ ;  /* 0x0000002627267239 */ /* 0x000fe200000014ff */
[----:B------:R-:W-:Y:S01]  /*8330*/  IMAD R15, R176, UR45, R15 ;  /* 0x0000002db00f7c24 */ /* 0x000fe2000f8e020f */
[----:B------:R-:W-:Y:S01]  /*8340*/  I2IP.S8.S32.SAT R10, R11, R10, RZ ;  /* 0x0000000a0b0a7239 */ /* 0x000fe200000014ff */
[----:B------:R-:W-:Y:S01]  /*8350*/  IMAD R16, R27, UR45, R16 ;  /* 0x0000002d1b107c24 */ /* 0x000fe2000f8e0210 */
[----:B------:R-:W-:Y:S01]  /*8360*/  I2IP.S8.S32.SAT R4, R5, R4, R6 ;  /* 0x0000000405047239 */ /* 0x000fe20000001406 */
[----:B------:R-:W-:Y:S01]  /*8370*/  IMAD R17, R24, UR45, R17 ;  /* 0x0000002d18117c24 */ /* 0x000fe2000f8e0211 */
[----:B------:R-:W-:Y:S01]  /*8380*/  I2IP.S8.S32.SAT R14, R15, R14, RZ ;  /* 0x0000000e0f0e7239 */ /* 0x000fe200000014ff */
[----:B------:R-:W-:Y:S01]  /*8390*/  IMAD R18, R29, UR45, R18 ;  /* 0x0000002d1d127c24 */ /* 0x000fe2000f8e0212 */
[----:B------:R-:W-:Y:S01]  /*83a0*/  I2IP.S8.S32.SAT R195, R69, R68, R70 ;  /* 0x0000004445c37239 */ /* 0x000fe20000001446 */
[----:B------:R-:W-:Y:S01]  /*83b0*/  IMAD R19, R178, UR45, R19 ;  /* 0x0000002db2137c24 */ /* 0x000fe2000f8e0213 */
[----:B------:R-:W-:Y:S02]  /*83c0*/  I2IP.S8.S32.SAT R57, R45, R44, R46 ;  /* 0x0000002c2d397239 */ /* 0x000fe4000000142e */
[----:B------:R-:W-:Y:S01]  /*83d0*/  I2IP.S8.S32.SAT R58, R49, R48, R50 ;  /* 0x00000030313a7239 */ /* 0x000fe20000001432 */
[----:B------:R2:W-:Y:S01]  /*83e0*/  STS.128 [R177+0x5180], R192 ;  /* 0x005180c0b1007388 */ /* 0x0005e20000000c00 */
[----:B------:R-:W-:Y:S02]  /*83f0*/  I2IP.S8.S32.SAT R18, R19, R18, RZ ;  /* 0x0000001213127239 */ /* 0x000fe400000014ff */
[----:B------:R-:W-:Y:S02]  /*8400*/  I2IP.S8.S32.SAT R59, R53, R52, R54 ;  /* 0x00000034353b7239 */ /* 0x000fe40000001436 */
[----:B------:R-:W-:Y:S02]  /*8410*/  I2IP.S8.S32.SAT R42, R33, R32, R34 ;  /* 0x00000020212a7239 */ /* 0x000fe40000001422 */
[----:B------:R-:W-:Y:S01]  /*8420*/  I2IP.S8.S32.SAT R43, R37, R36, R38 ;  /* 0x00000024252b7239 */ /* 0x000fe20000001426 */
[----:B------:R2:W-:Y:S01]  /*8430*/  STS.128 [R177+0x5980], R56 ;  /* 0x00598038b1007388 */ /* 0x0005e20000000c00 */
[----:B------:R-:W-:Y:S02]  /*8440*/  I2IP.S8.S32.SAT R5, R9, R8, R10 ;  /* 0x0000000809057239 */ /* 0x000fe4000000140a */
[----:B------:R-:W-:Y:S02]  /*8450*/  I2IP.S8.S32.SAT R6, R13, R12, R14 ;  /* 0x0000000c0d067239 */ /* 0x000fe4000000140e */
[----:B------:R-:W-:Y:S03]  /*8460*/  I2IP.S8.S32.SAT R7, R17, R16, R18 ;  /* 0x0000001011077239 */ /* 0x000fe60000001412 */
[----:B------:R2:W-:Y:S08]  /*8470*/  STS.128 [R177+0x6180], R40 ;  /* 0x00618028b1007388 */ /* 0x0005f00000000c00 */
[----:B------:R2:W-:Y:S01]  /*8480*/  STS.128 [R177+0x6980], R4 ;  /* 0x00698004b1007388 */ /* 0x0005e20000000c00 */
[----:B------:R-:W-:Y:S01]  /*8490*/  @!PT LDS RZ, [RZ] ;  /* 0x00000000fffff984 */ /* 0x000fe20000000800 */
[----:B------:R-:W-:Y:S01]  /*84a0*/  @!PT LDS RZ, [RZ] ;  /* 0x00000000fffff984 */ /* 0x000fe20000000800 */
[----:B------:R-:W-:Y:S01]  /*84b0*/  @!PT LDS RZ, [RZ] ;  /* 0x00000000fffff984 */ /* 0x000fe20000000800 */
[----:B------:R-:W-:Y:S01]  /*84c0*/  @!PT LDS RZ, [RZ] ;  /* 0x00000000fffff984 */ /* 0x000fe20000000800 */
[----:B------:R1:W-:Y:S07]  /*84d0*/  MEMBAR.ALL.CTA ;  /* 0x0000000000007992 */ /* 0x0003ee0000008000 */
[----:B-1----:R-:W1:Y:S02]  /*84e0*/  FENCE.VIEW.ASYNC.S ;  /* 0x00000000000073c6 */ /* 0x002e640000000000 */
[----:B-1----:R-:W-:Y:S06]  /*84f0*/  BAR.SYNC.DEFER_BLOCKING 0x1, 0x80 ;  /* 0x0042000000007b1d */ /* 0x002fec0000010000 */
[----:B------:R-:W-:Y:S05]  /*8500*/  @P0 BRA `(.L_x_96) ;  /* 0x0000000000a00947 */ /* 0x000fea0003800000 */
[----:B------:R-:W1:Y:S01]  /*8510*/  LDCU.64 UR14, c[0x0][0x348] ;  /* 0x00006900ff0e77ac */ /* 0x000e620008000a00 */
[----:B------:R-:W-:Y:S02]  /*8520*/  UIMAD UR9, UR50, 0x70, URZ ;  /* 0x00000070320978a4 */ /* 0x000fe4000f8e02ff */
[----:B------:R-:W-:Y:S02]  /*8530*/  USHF.L.U32 UR10, UR49, 0x7, URZ ;  /* 0x00000007310a7899 */ /* 0x000fe400080006ff */
[----:B------:R-:W-:Y:S01]  /*8540*/  UIADD3 UR8, UPT, UPT, UR47, 0x3980, URZ ;  /* 0x000039802f087890 */ /* 0x000fe2000fffe0ff */
[----:B------:R-:W-:Y:S01]  /*8550*/  UMOV UR11, UR36 ;  /* 0x00000024000b7c82 */ /* 0x000fe20008000000 */
[----:B------:R-:W-:Y:S02]  /*8560*/  UIADD3 UR16, UPT, UPT, UR47, 0x4180, URZ ;  /* 0x000041802f107890 */ /* 0x000fe4000fffe0ff */
[----:B------:R-:W-:Y:S01]  /*8570*/  UIADD3 UR17, UPT, UPT, UR9, 0x10, URZ ;  /* 0x0000001009117890 */ /* 0x000fe2000fffe0ff */
[----:B------:R-:W-:Y:S01]  /*8580*/  UMOV UR19, UR36 ;  /* 0x0000002400137c82 */ /* 0x000fe20008000000 */
[----:B------:R-:W-:Y:S01]  /*8590*/  UMOV UR18, UR10 ;  /* 0x0000000a00127c82 */ /* 0x000fe20008000000 */
[----:B------:R-:W-:Y:S02]  /*85a0*/  UIADD3 UR28, UPT, UPT, UR47, 0x4980, URZ ;  /* 0x000049802f1c7890 */ /* 0x000fe4000fffe0ff */
[----:B-1----:R-:W-:Y:S02]  /*85b0*/  UIADD3 UR4, UP0, UPT, UR14, 0x680, URZ ;  /* 0x000006800e047890 */ /* 0x002fe4000ff1e0ff */
[----:B------:R-:W-:Y:S02]  /*85c0*/  UIADD3 UR29, UPT, UPT, UR9, 0x20, URZ ;  /* 0x00000020091d7890 */ /* 0x000fe4000fffe0ff */
[----:B------:R-:W-:Y:S01]  /*85d0*/  UIADD3.X UR5, UPT, UPT, URZ, UR15, URZ, UP0, !UPT ;  /* 0x0000000fff057290 */ /* 0x000fe200087fe4ff */
[----:B------:R-:W-:Y:S01]  /*85e0*/  UMOV UR31, UR36 ;  /* 0x00000024001f7c82 */ /* 0x000fe20008000000 */
[----:B------:R-:W-:Y:S01]  /*85f0*/  UMOV UR30, UR10 ;  /* 0x0000000a001e7c82 */ /* 0x000fe20008000000 */
[----:B------:R-:W-:Y:S02]  /*8600*/  UIADD3 UR32, UPT, UPT, UR47, 0x5180, URZ ;  /* 0x000051802f207890 */ /* 0x000fe4000fffe0ff */
[----:B------:R-:W-:Y:S01]  /*8610*/  UIADD3 UR33, UPT, UPT, UR9, 0x30, URZ ;  /* 0x0000003009217890 */ /* 0x000fe2000fffe0ff */
[----:B------:R-:W-:Y:S03]  /*8620*/  UMOV UR35, UR36 ;  /* 0x0000002400237c82 */ /* 0x000fe60008000000 */
[----:B------:R1:W-:Y:S01]  /*8630*/  UTMASTG.3D [UR8], [UR4] ;  /* 0x00000008040073b5 */ /* 0x0003e20008010000 */
[----:B------:R-:W-:Y:S01]  /*8640*/  UMOV UR34, UR10 ;  /* 0x0000000a00227c82 */ /* 0x000fe20008000000 */
[----:B------:R-:W-:Y:S02]  /*8650*/  UIADD3 UR24, UPT, UPT, UR47, 0x5980, URZ ;  /* 0x000059802f187890 */ /* 0x000fe4000fffe0ff */
[----:B------:R-:W-:Y:S01]  /*8660*/  UIADD3 UR25, UPT, UPT, UR9, 0x40, URZ ;  /* 0x0000004009197890 */ /* 0x000fe2000fffe0ff */
[----:B------:R-:W-:Y:S01]  /*8670*/  UMOV UR27, UR36 ;  /* 0x00000024001b7c82 */ /* 0x000fe20008000000 */
[----:B------:R-:W-:Y:S01]  /*8680*/  UMOV UR26, UR10 ;  /* 0x0000000a001a7c82 */ /* 0x000fe20008000000 */
[----:B------:R1:W-:Y:S01]  /*8690*/  UTMASTG.3D [UR16], [UR4] ;  /* 0x00000010040073b5 */ /* 0x0003e20008010000 */
[----:B------:R-:W-:Y:S02]  /*86a0*/  UIADD3 UR20, UPT, UPT, UR47, 0x6180, URZ ;  /* 0x000061802f147890 */ /* 0x000fe4000fffe0ff */
[----:B------:R-:W-:Y:S01]  /*86b0*/  UIADD3 UR21, UPT, UPT, UR9, 0x50, URZ ;  /* 0x0000005009157890 */ /* 0x000fe2000fffe0ff */
[----:B------:R-:W-:Y:S01]  /*86c0*/  UMOV UR23, UR36 ;  /* 0x0000002400177c82 */ /* 0x000fe20008000000 */
[----:B------:R-:W-:Y:S01]  /*86d0*/  UMOV UR22, UR10 ;  /* 0x0000000a00167c82 */ /* 0x000fe20008000000 */
[----:B------:R-:W-:Y:S01]  /*86e0*/  UIADD3 UR12, UPT, UPT, UR47, 0x6980, URZ ;  /* 0x000069802f0c7890 */ /* 0x000fe2000fffe0ff */
[----:B------:R1:W-:Y:S01]  /*86f0*/  UTMASTG.3D [UR28], [UR4] ;  /* 0x0000001c040073b5 */ /* 0x0003e20008010000 */
[----:B------:R-:W-:Y:S01]  /*8700*/  UIADD3 UR13, UPT, UPT, UR9, 0x60, URZ ;  /* 0x00000060090d7890 */ /* 0x000fe2000fffe0ff */
[----:B------:R-:W-:Y:S01]  /*8710*/  UMOV UR15, UR36 ;  /* 0x00000024000f7c82 */ /* 0x000fe20008000000 */
[----:B------:R-:W-:Y:S01]  /*8720*/  UMOV UR14, UR10 ;  /* 0x0000000a000e7c82 */ /* 0x000fe20008000000 */
[----:B------:R1:W-:Y:S01]  /*8730*/  UTMASTG.3D [UR32], [UR4] ;  /* 0x00000020040073b5 */ /* 0x0003e20008010000 */
[----:B------:R1:W-:Y:S01]  /*8740*/  UTMASTG.3D [UR24], [UR4] ;  /* 0x00000018040073b5 */ /* 0x0003e20008010000 */
[----:B------:R1:W-:Y:S04]  /*8750*/  UTMASTG.3D [UR20], [UR4] ;  /* 0x00000014040073b5 */ /* 0x0003e80008010000 */
[----:B------:R1:W-:Y:S01]  /*8760*/  UTMASTG.3D [UR12], [UR4] ;  /* 0x0000000c040073b5 */ /* 0x0003e20008010000 */
[----:B------:R0:W-:Y:S01]  /*8770*/  UTMACMDFLUSH ;  /* 0x00000000000079b7 */ /* 0x0001e20000000000 */
[----:B-1----:R-:W-:Y:S04]  /*8780*/  DEPBAR.LE SB0, 0x0 ;  /* 0x000080000000791a */ /* 0x002fe80000000000 */
.L_x_96:
[----:B------:R-:W-:Y:S05]  /*8790*/  BSYNC.RECONVERGENT B0 ;  /* 0x0000000000007941 */ /* 0x000fea0003800200 */
.L_x_95:
[----:B------:R-:W-:Y:S01]  /*87a0*/  UISETP.NE.AND UP2, UPT, UR53, URZ, UPT ;  /* 0x000000ff3500728c */ /* 0x000fe2000bf45270 */
[----:B------:R-:W-:Y:S01]  /*87b0*/  BAR.SYNC.DEFER_BLOCKING 0x1, 0x80 ;  /* 0x0042000000007b1d */ /* 0x000fe20000010000 */
[----:B------:R-:W-:Y:S01]  /*87c0*/  UISETP.NE.AND UP0, UPT, UR51, 0x2, UPT ;  /* 0x000000023300788c */ /* 0x000fe2000bf05270 */
[----:B------:R-:W-:Y:S01]  /*87d0*/  R2UR UR5, R250 ;  /* 0x00000000fa0572ca */ /* 0x000fe200000e0000 */
[----:B------:R-:W-:Y:S01]  /*87e0*/  UISETP.NE.AND UP1, UPT, UR6, 0x4, UPT ;  /* 0x000000040600788c */ /* 0x000fe2000bf25270 */
[----:B------:R-:W-:Y:S01]  /*87f0*/  R2UR UR4, R251 ;  /* 0x00000000fb0472ca */ /* 0x000fe200000e0000 */
[----:B------:R-:W-:Y:S02]  /*8800*/  USEL UR16, UR51, URZ, UP0 ;  /* 0x000000ff33107287 */ /* 0x000fe40008000000 */
[----:B------:R-:W-:Y:S08]  /*8810*/  USEL UR46, UR6, URZ, UP1 ;  /* 0x000000ff062e7287 */ /* 0x000ff00008800000 */
[----:B------:R-:W-:Y:S02]  /*8820*/  UIADD3 UR50, UPT, UPT, UR38, UR5, URZ ;  /* 0x0000000526327290 */ /* 0x000fe4000fffe0ff */
[----:B------:R-:W-:Y:S02]  /*8830*/  UIADD3 UR49, UPT, UPT, UR39, UR4, URZ ;  /* 0x0000000427317290 */ /* 0x000fe4000fffe0ff */
[----:B------:R-:W-:Y:S02]  /*8840*/  USEL UR5, URZ, 0x1, UP0 ;  /* 0x00000001ff057887 */ /* 0x000fe40008000000 */
[----:B------:R-:W-:Y:S02]  /*8850*/  USEL UR4, URZ, 0x1, UP1 ;  /* 0x00000001ff047887 */ /* 0x000fe40008800000 */
[----:B------:R-:W-:Y:S02]  /*8860*/  ULOP3.LUT UR54, UR54, UR5, URZ, 0x3c, !UPT ;  /* 0x0000000536367292 */ /* 0x000fe4000f8e3cff */
[----:B------:R-:W-:Y:S01]  /*8870*/  ULOP3.LUT UR55, UR55, UR4, URZ, 0x3c, !UPT ;  /* 0x0000000437377292 */ /* 0x000fe2000f8e3cff */
[----:B------:R-:W-:Y:S01]  /*8880*/  UMOV UR36, UR63 ;  /* 0x0000003f00247c82 */ /* 0x000fe20008000000 */
[----:B------:R-:W-:Y:S10]  /*8890*/  BRA.U UP2, `(.L_x_97) ;  /* 0xffffffc102ec7547 */ /* 0x000ff4000b83ffff */
[----:B------:R-:W-:Y:S05]  /*88a0*/  EXIT ;  /* 0x000000000000794d */ /* 0x000fea0003800000 */
.L_x_19:
[----:B--2---:R2:W3:Y:S02]  /*88b0*/  SYNCS.PHASECHK.TRANS64.TRYWAIT P0, [R3+URZ+0xf0], R2 ;  /* 0x0000f002030075a7 */ /* 0x0044e400080011ff */
[----:B---3--:R-:W-:Y:S05]  /*88c0*/  @!P0 NANOSLEEP.SYNCS 0x989680 ;  /* 0x009896800000895d */ /* 0x008fea0003900000 */
[----:B------:R-:W3:Y:S02]  /*88d0*/  @!P0 SYNCS.PHASECHK.TRANS64 P0, [R3+URZ+0xf0], R2 ;  /* 0x0000f002030085a7 */ /* 0x000ee400080010ff */
[----:B---3--:R-:W-:Y:S05]  /*88e0*/  @!P0 BRA `(.L_x_19) ;  /* 0xfffffffc00f08947 */ /* 0x008fea000383ffff */
[----:B------:R-:W-:Y:S05]  /*88f0*/  BRA `(.L_x_98) ;  /* 0xffffff8c00607947 */ /* 0x000fea000383ffff */
.L_x_22:
[----:B-1----:R-:W-:Y:S07]  /*8900*/  MOV R0, UR33 ;  /* 0x0000002100007c02 */ /* 0x002fee0008000f00 */
.L_x_99:
[----:B-1----:R1:W2:Y:S02]  /*8910*/  SYNCS.PHASECHK.TRANS64.TRYWAIT P0, [R0+URZ+0x30], R3 ;  /* 0x00003003000075a7 */ /* 0x0022a400080011ff */
[----:B--2---:R-:W-:Y:S05]  /*8920*/  @!P0 NANOSLEEP.SYNCS 0x989680 ;  /* 0x009896800000895d */ /* 0x004fea0003900000 */
[----:B------:R-:W2:Y:S02]  /*8930*/  @!P0 SYNCS.PHASECHK.TRANS64 P0, [R0+URZ+0x30], R3 ;  /* 0x00003003000085a7 */ /* 0x000ea400080010ff */
[----:B--2---:R-:W-:Y:S05]  /*8940*/  @!P0 BRA `(.L_x_99) ;  /* 0xfffffffc00f08947 */ /* 0x004fea000383ffff */
[----:B------:R-:W-:Y:S05]  /*8950*/  BRA `(.L_x_21) ;  /* 0xffffff8c00a87947 */ /* 0x000fea000383ffff */
.L_x_28:
[----:B-1----:R-:W-:Y:S07]  /*8960*/  MOV R0, UR17 ;  /* 0x0000001100007c02 */ /* 0x002fee0008000f00 */
.L_x_100:
[----:B-1----:R1:W2:Y:S02]  /*8970*/  SYNCS.PHASECHK.TRANS64.TRYWAIT P0, [R0+URZ+0x30], R3 ;  /* 0x00003003000075a7 */ /* 0x0022a400080011ff */
[----:B--2---:R-:W-:Y:S05]  /*8980*/  @!P0 NANOSLEEP.SYNCS 0x989680 ;  /* 0x009896800000895d */ /* 0x004fea0003900000 */
[----:B------:R-:W2:Y:S02]  /*8990*/  @!P0 SYNCS.PHASECHK.TRANS64 P0, [R0+URZ+0x30], R3 ;  /* 0x00003003000085a7 */ /* 0x000ea400080010ff */
[----:B--2---:R-:W-:Y:S05]  /*89a0*/  @!P0 BRA `(.L_x_100) ;  /* 0xfffffffc00f08947 */ /* 0x004fea000383ffff */
[----:B------:R-:W-:Y:S05]  /*89b0*/  BRA `(.L_x_27) ;  /* 0xffffff9000507947 */ /* 0x000fea000383ffff */
.L_x_32:
[----:B-1----:R1:W2:Y:S02]  /*89c0*/  SYNCS.PHASECHK.TRANS64.TRYWAIT P0, [R3+URZ+0x80], R0 ;  /* 0x00008000030075a7 */ /* 0x0022a400080011ff */
[----:B--2---:R-:W-:Y:S05]  /*89d0*/  @!P0 NANOSLEEP.SYNCS 0x989680 ;  /* 0x009896800000895d */ /* 0x004fea0003900000 */
[----:B------:R-:W2:Y:S02]  /*89e0*/  @!P0 SYNCS.PHASECHK.TRANS64 P0, [R3+URZ+0x80], R0 ;  /* 0x00008000030085a7 */ /* 0x000ea400080010ff */
[----:B--2---:R-:W-:Y:S05]  /*89f0*/  @!P0 BRA `(.L_x_32) ;  /* 0xfffffffc00f08947 */ /* 0x004fea000383ffff */
[----:B------:R-:W-:Y:S05]  /*8a00*/  BRA `(.L_x_101) ;  /* 0xffffff9000e07947 */ /* 0x000fea000383ffff */
.L_x_36:
[----:B-1----:R-:W-:-:S07]  /*8a10*/  MOV R0, UR4 ;  /* 0x0000000400007c02 */ /* 0x002fce0008000f00 */
.L_x_102:
[----:B-1----:R1:W2:Y:S02]  /*8a20*/  SYNCS.PHASECHK.TRANS64.TRYWAIT P0, [R0+URZ], R3 ;  /* 0x00000003000075a7 */ /* 0x0022a400080011ff */
[----:B--2---:R-:W-:Y:S05]  /*8a30*/  @!P0 NANOSLEEP.SYNCS 0x989680 ;  /* 0x009896800000895d */ /* 0x004fea0003900000 */
[----:B------:R-:W2:Y:S02]  /*8a40*/  @!P0 SYNCS.PHASECHK.TRANS64 P0, [R0+URZ], R3 ;  /* 0x00000003000085a7 */ /* 0x000ea400080010ff */
[----:B--2---:R-:W-:Y:S05]  /*8a50*/  @!P0 BRA `(.L_x_102) ;  /* 0xfffffffc00f08947 */ /* 0x004fea000383ffff */
[----:B------:R-:W-:Y:S05]  /*8a60*/  BRA `(.L_x_103) ;  /* 0xffffff98008c7947 */ /* 0x000fea000383ffff */
.L_x_37:
[----:B------:R-:W-:-:S07]  /*8a70*/  MOV R0, UR5 ;  /* 0x0000000500007c02 */ /* 0x000fce0008000f00 */
.L_x_104:
[----:B-1----:R1:W2:Y:S02]  /*8a80*/  SYNCS.PHASECHK.TRANS64.TRYWAIT P0, [R0+URZ], R3 ;  /* 0x00000003000075a7 */ /* 0x0022a400080011ff */
[----:B--2---:R-:W-:Y:S05]  /*8a90*/  @!P0 NANOSLEEP.SYNCS 0x989680 ;  /* 0x009896800000895d */ /* 0x004fea0003900000 */
[----:B------:R-:W2:Y:S02]  /*8aa0*/  @!P0 SYNCS.PHASECHK.TRANS64 P0, [R0+URZ], R3 ;  /* 0x00000003000085a7 */ /* 0x000ea400080010ff */
[----:B--2---:R-:W-:Y:S05]  /*8ab0*/  @!P0 BRA `(.L_x_104) ;  /* 0xfffffffc00f08947 */ /* 0x004fea000383ffff */
[----:B------:R-:W-:Y:S05]  /*8ac0*/  BRA `(.L_x_105) ;  /* 0xffffff9800987947 */ /* 0x000fea000383ffff */
.L_x_38:
[----:B------:R-:W-:-:S07]  /*8ad0*/  MOV R0, UR5 ;  /* 0x0000000500007c02 */ /* 0x000fce0008000f00 */
.L_x_106:
[----:B-1----:R1:W2:Y:S02]  /*8ae0*/  SYNCS.PHASECHK.TRANS64.TRYWAIT P0, [R0+URZ], R3 ;  /* 0x00000003000075a7 */ /* 0x0022a400080011ff */
[----:B--2---:R-:W-:Y:S05]  /*8af0*/  @!P0 NANOSLEEP.SYNCS 0x989680 ;  /* 0x009896800000895d */ /* 0x004fea0003900000 */
[----:B------:R-:W2:Y:S02]  /*8b00*/  @!P0 SYNCS.PHASECHK.TRANS64 P0, [R0+URZ], R3 ;  /* 0x00000003000085a7 */ /* 0x000ea400080010ff */
[----:B--2---:R-:W-:Y:S05]  /*8b10*/  @!P0 BRA `(.L_x_106) ;  /* 0xfffffffc00f08947 */ /* 0x004fea000383ffff */
[----:B------:R-:W-:Y:S05]  /*8b20*/  BRA `(.L_x_107) ;  /* 0xffffff9800a47947 */ /* 0x000fea000383ffff */
.L_x_39:
[----:B------:R-:W-:-:S07]  /*8b30*/  MOV R0, UR5 ;  /* 0x0000000500007c02 */ /* 0x000fce0008000f00 */
.L_x_108:
[----:B-1----:R1:W2:Y:S02]  /*8b40*/  SYNCS.PHASECHK.TRANS64.TRYWAIT P0, [R0+URZ], R3 ;  /* 0x00000003000075a7 */ /* 0x0022a400080011ff */
[----:B--2---:R-:W-:Y:S05]  /*8b50*/  @!P0 NANOSLEEP.SYNCS 0x989680 ;  /* 0x009896800000895d */ /* 0x004fea0003900000 */
[----:B------:R-:W2:Y:S02]  /*8b60*/  @!P0 SYNCS.PHASECHK.TRANS64 P0, [R0+URZ], R3 ;  /* 0x00000003000085a7 */ /* 0x000ea400080010ff */
[----:B--2---:R-:W-:Y:S05]  /*8b70*/  @!P0 BRA `(.L_x_108) ;  /* 0xfffffffc00f08947 */ /* 0x004fea000383ffff */
[----:B------:R-:W-:Y:S05]  /*8b80*/  BRA `(.L_x_109) ;  /* 0xffffff9800b07947 */ /* 0x000fea000383ffff */
.L_x_40:
[----:B------:R-:W-:-:S07]  /*8b90*/  MOV R0, UR5 ;  /* 0x0000000500007c02 */ /* 0x000fce0008000f00 */
.L_x_110:
[----:B-1----:R1:W2:Y:S02]  /*8ba0*/  SYNCS.PHASECHK.TRANS64.TRYWAIT P0, [R0+URZ], R3 ;  /* 0x00000003000075a7 */ /* 0x0022a400080011ff */
[----:B--2---:R-:W-:Y:S05]  /*8bb0*/  @!P0 NANOSLEEP.SYNCS 0x989680 ;  /* 0x009896800000895d */ /* 0x004fea0003900000 */
[----:B------:R-:W2:Y:S02]  /*8bc0*/  @!P0 SYNCS.PHASECHK.TRANS64 P0, [R0+URZ], R3 ;  /* 0x00000003000085a7 */ /* 0x000ea400080010ff */
[----:B--2---:R-:W-:Y:S05]  /*8bd0*/  @!P0 BRA `(.L_x_110) ;  /* 0xfffffffc00f08947 */ /* 0x004fea000383ffff */
[----:B------:R-:W-:Y:S05]  /*8be0*/  BRA `(.L_x_111) ;  /* 0xffffff9800bc7947 */ /* 0x000fea000383ffff */
.L_x_43:
[----:B--2---:R2:W3:Y:S02]  /*8bf0*/  SYNCS.PHASECHK.TRANS64.TRYWAIT P0, [R0+URZ+0xe0], R5 ;  /* 0x0000e005000075a7 */ /* 0x0044e400080011ff */
[----:B---3--:R-:W-:Y:S05]  /*8c00*/  @!P0 NANOSLEEP.SYNCS 0x989680 ;  /* 0x009896800000895d */ /* 0x008fea0003900000 */
[----:B------:R-:W3:Y:S02]  /*8c10*/  @!P0 SYNCS.PHASECHK.TRANS64 P0, [R0+URZ+0xe0], R5 ;  /* 0x0000e005000085a7 */ /* 0x000ee400080010ff */
[----:B---3--:R-:W-:Y:S05]  /*8c20*/  @!P0 BRA `(.L_x_43) ;  /* 0xfffffffc00f08947 */ /* 0x008fea000383ffff */
[----:B------:R-:W-:Y:S05]  /*8c30*/  BRA `(.L_x_112) ;  /* 0xffffff9c001c7947 */ /* 0x000fea000383ffff */
.L_x_44:
[----:B------:R-:W-:-:S07]  /*8c40*/  MOV R0, UR4 ;  /* 0x0000000400007c02 */ /* 0x000fce0008000f00 */
.L_x_113:
[----:B--2---:R2:W3:Y:S02]  /*8c50*/  SYNCS.PHASECHK.TRANS64.TRYWAIT P0, [R0+URZ+0x90], R7 ;  /* 0x00009007000075a7 */ /* 0x0044e400080011ff */
[----:B---3--:R-:W-:Y:S05]  /*8c60*/  @!P0 NANOSLEEP.SYNCS 0x989680 ;  /* 0x009896800000895d */ /* 0x008fea0003900000 */
[----:B------:R-:W3:Y:S02]  /*8c70*/  @!P0 SYNCS.PHASECHK.TRANS64 P0, [R0+URZ+0x90], R7 ;  /* 0x00009007000085a7 */ /* 0x000ee400080010ff */
[----:B---3--:R-:W-:Y:S05]  /*8c80*/  @!P0 BRA `(.L_x_113) ;  /* 0xfffffffc00f08947 */ /* 0x008fea000383ffff */
[----:B------:R-:W-:Y:S05]  /*8c90*/  BRA `(.L_x_114) ;  /* 0xffffff9c002c7947 */ /* 0x000fea000383ffff */
.L_x_45:
[----:B--2---:R2:W3:Y:S02]  /*8ca0*/  SYNCS.PHASECHK.TRANS64.TRYWAIT P1, [R0+URZ+0x80], R5 ;  /* 0x00008005000075a7 */ /* 0x0044e400080211ff */
[----:B---3--:R-:W-:Y:S05]  /*8cb0*/  @!P1 NANOSLEEP.SYNCS 0x989680 ;  /* 0x009896800000995d */ /* 0x008fea0003900000 */
[----:B------:R-:W3:Y:S02]  /*8cc0*/  @!P1 SYNCS.PHASECHK.TRANS64 P1, [R0+URZ+0x80], R5 ;  /* 0x00008005000095a7 */ /* 0x000ee400080210ff */
[----:B---3--:R-:W-:Y:S05]  /*8cd0*/  @!P1 BRA `(.L_x_45) ;  /* 0xfffffffc00f09947 */ /* 0x008fea000383ffff */
[----:B------:R-:W-:Y:S05]  /*8ce0*/  BRA `(.L_x_115) ;  /* 0xffffff9c005c7947 */ /* 0x000fea000383ffff */
.L_x_48:
[----:B------:R-:W-:-:S07]  /*8cf0*/  MOV R0, UR4 ;  /* 0x0000000400007c02 */ /* 0x000fce0008000f00 */
.L_x_116:
[----:B--2---:R2:W3:Y:S02]  /*8d00*/  SYNCS.PHASECHK.TRANS64.TRYWAIT P0, [R0+URZ+0x90], R3 ;  /* 0x00009003000075a7 */ /* 0x0044e400080011ff */
[----:B---3--:R-:W-:Y:S05]  /*8d10*/  @!P0 NANOSLEEP.SYNCS 0x989680 ;  /* 0x009896800000895d */ /* 0x008fea0003900000 */
[----:B------:R-:W3:Y:S02]  /*8d20*/  @!P0 SYNCS.PHASECHK.TRANS64 P0, [R0+URZ+0x90], R3 ;  /* 0x00009003000085a7 */ /* 0x000ee400080010ff */
[----:B---3--:R-:W-:Y:S05]  /*8d30*/  @!P0 BRA `(.L_x_116) ;  /* 0xfffffffc00f08947 */ /* 0x008fea000383ffff */
[----:B------:R-:W-:Y:S05]  /*8d40*/  BRA `(.L_x_47) ;  /* 0xffffff9c00b07947 */ /* 0x000fea000383ffff */
.L_x_55:
[----:B-1----:R1:W2:Y:S02]  /*8d50*/  SYNCS.PHASECHK.TRANS64.TRYWAIT P1, [R0+URZ+0x80], R5 ;  /* 0x00008005000075a7 */ /* 0x0022a400080211ff */
[----:B--2---:R-:W-:Y:S05]  /*8d60*/  @!P1 NANOSLEEP.SYNCS 0x989680 ;  /* 0x009896800000995d */ /* 0x004fea0003900000 */
[----:B------:R-:W2:Y:S02]  /*8d70*/  @!P1 SYNCS.PHASECHK.TRANS64 P1, [R0+URZ+0x80], R5 ;  /* 0x00008005000095a7 */ /* 0x000ea400080210ff */
[----:B--2---:R-:W-:Y:S05]  /*8d80*/  @!P1 BRA `(.L_x_55) ;  /* 0xfffffffc00f09947 */ /* 0x004fea000383ffff */
[----:B------:R-:W-:Y:S05]  /*8d90*/  BRA `(.L_x_117) ;  /* 0xffffffa400207947 */ /* 0x000fea000383ffff */
.L_x_56:
[----:B------:R-:W-:-:S07]  /*8da0*/  MOV R3, UR29 ;  /* 0x0000001d00037c02 */ /* 0x000fce0008000f00 */
.L_x_118:
[----:B-1----:R1:W2:Y:S02]  /*8db0*/  SYNCS.PHASECHK.TRANS64.TRYWAIT P0, [R3+URZ+0xc0], R0 ;  /* 0x0000c000030075a7 */ /* 0x0022a400080011ff */
[----:B--2---:R-:W-:Y:S05]  /*8dc0*/  @!P0 NANOSLEEP.SYNCS 0x989680 ;  /* 0x009896800000895d */ /* 0x004fea0003900000 */
[----:B------:R-:W2:Y:S02]  /*8dd0*/  @!P0 SYNCS.PHASECHK.TRANS64 P0, [R3+URZ+0xc0], R0 ;  /* 0x0000c000030085a7 */ /* 0x000ea400080010ff */
[----:B--2---:R-:W-:Y:S05]  /*8de0*/  @!P0 BRA `(.L_x_118) ;  /* 0xfffffffc00f08947 */ /* 0x004fea000383ffff */
[----:B------:R-:W-:Y:S05]  /*8df0*/  BRA `(.L_x_119) ;  /* 0xffffffa400587947 */ /* 0x000fea000383ffff */
.L_x_59:
[----:B------:R-:W-:Y:S07]  /*8e00*/  MOV R0, UR7 ;  /* 0x0000000700007c02 */ /* 0x000fee0008000f00 */
.L_x_120:
[----:B-1----:R1:W2:Y:S02]  /*8e10*/  SYNCS.PHASECHK.TRANS64.TRYWAIT P0, [R0+URZ], R3 ;  /* 0x00000003000075a7 */ /* 0x0022a400080011ff */
[----:B--2---:R-:W-:Y:S05]  /*8e20*/  @!P0 NANOSLEEP.SYNCS 0x989680 ;  /* 0x009896800000895d */ /* 0x004fea0003900000 */
[----:B------:R-:W2:Y:S02]  /*8e30*/  @!P0 SYNCS.PHASECHK.TRANS64 P0, [R0+URZ], R3 ;  /* 0x00000003000085a7 */ /* 0x000ea400080010ff */
[----:B--2---:R-:W-:Y:S05]  /*8e40*/  @!P0 BRA `(.L_x_120) ;  /* 0xfffffffc00f08947 */ /* 0x004fea000383ffff */
[----:B------:R-:W-:Y:S05]  /*8e50*/  BRA `(.L_x_58) ;  /* 0xffffffa400747947 */ /* 0x000fea000383ffff */
.L_x_62:
[----:B------:R-:W-:-:S07]  /*8e60*/  MOV R0, UR4 ;  /* 0x0000000400007c02 */ /* 0x000fce0008000f00 */
.L_x_121:
[----:B--2---:R2:W4:Y:S02]  /*8e70*/  SYNCS.PHASECHK.TRANS64.TRYWAIT P0, [R0+URZ], R3 ;  /* 0x00000003000075a7 */ /* 0x00452400080011ff */
[----:B----4-:R-:W-:Y:S05]  /*8e80*/  @!P0 NANOSLEEP.SYNCS 0x989680 ;  /* 0x009896800000895d */ /* 0x010fea0003900000 */
[----:B------:R-:W4:Y:S02]  /*8e90*/  @!P0 SYNCS.PHASECHK.TRANS64 P0, [R0+URZ], R3 ;  /* 0x00000003000085a7 */ /* 0x000f2400080010ff */
[----:B----4-:R-:W-:Y:S05]  /*8ea0*/  @!P0 BRA `(.L_x_121) ;  /* 0xfffffffc00f08947 */ /* 0x010fea000383ffff */
[----:B------:R-:W-:Y:S05]  /*8eb0*/  BRA `(.L_x_122) ;  /* 0xffffffa800507947 */ /* 0x000fea000383ffff */
.L_x_63:
[----:B------:R-:W-:-:S07]  /*8ec0*/  MOV R0, UR5 ;  /* 0x0000000500007c02 */ /* 0x000fce0008000f00 */
.L_x_123:
[----:B-1----:R1:W2:Y:S02]  /*8ed0*/  SYNCS.PHASECHK.TRANS64.TRYWAIT P0, [R0+URZ], R3 ;  /* 0x00000003000075a7 */ /* 0x0022a400080011ff */
[----:B--2---:R-:W-:Y:S05]  /*8ee0*/  @!P0 NANOSLEEP.SYNCS 0x989680 ;  /* 0x009896800000895d */ /* 0x004fea0003900000 */
[----:B------:R-:W2:Y:S02]  /*8ef0*/  @!P0 SYNCS.PHASECHK.TRANS64 P0, [R0+URZ], R3 ;  /* 0x00000003000085a7 */ /* 0x000ea400080010ff */
[----:B--2---:R-:W-:Y:S05]  /*8f00*/  @!P0 BRA `(.L_x_123) ;  /* 0xfffffffc00f08947 */ /* 0x004fea000383ffff */
[----:B------:R-:W-:Y:S05]  /*8f10*/  BRA `(.L_x_124) ;  /* 0xffffffa8005c7947 */ /* 0x000fea000383ffff */
.L_x_64:
[----:B------:R-:W-:-:S07]  /*8f20*/  MOV R0, UR5 ;  /* 0x0000000500007c02 */ /* 0x000fce0008000f00 */
.L_x_125:
[----:B-1----:R1:W2:Y:S02]  /*8f30*/  SYNCS.PHASECHK.TRANS64.TRYWAIT P0, [R0+URZ], R3 ;  /* 0x00000003000075a7 */ /* 0x0022a400080011ff */
[----:B--2---:R-:W-:Y:S05]  /*8f40*/  @!P0 NANOSLEEP.SYNCS 0x989680 ;  /* 0x009896800000895d */ /* 0x004fea0003900000 */
[----:B------:R-:W2:Y:S02]  /*8f50*/  @!P0 SYNCS.PHASECHK.TRANS64 P0, [R0+URZ], R3 ;  /* 0x00000003000085a7 */ /* 0x000ea400080010ff */
[----:B--2---:R-:W-:Y:S05]  /*8f60*/  @!P0 BRA `(.L_x_125) ;  /* 0xfffffffc00f08947 */ /* 0x004fea000383ffff */
[----:B------:R-:W-:Y:S05]  /*8f70*/  BRA `(.L_x_126) ;  /* 0xffffffa800687947 */ /* 0x000fea000383ffff */
.L_x_65:
[----:B------:R-:W-:-:S07]  /*8f80*/  MOV R0, UR4 ;  /* 0x0000000400007c02 */ /* 0x000fce0008000f00 */
.L_x_127:
[----:B-1----:R1:W2:Y:S02]  /*8f90*/  SYNCS.PHASECHK.TRANS64.TRYWAIT P0, [R0+URZ], R3 ;  /* 0x00000003000075a7 */ /* 0x0022a400080011ff */
[----:B--2---:R-:W-:Y:S05]  /*8fa0*/  @!P0 NANOSLEEP.SYNCS 0x989680 ;  /* 0x009896800000895d */ /* 0x004fea0003900000 */
[----:B------:R-:W2:Y:S02]  /*8fb0*/  @!P0 SYNCS.PHASECHK.TRANS64 P0, [R0+URZ], R3 ;  /* 0x00000003000085a7 */ /* 0x000ea400080010ff */
[----:B--2---:R-:W-:Y:S05]  /*8fc0*/  @!P0 BRA `(.L_x_127) ;  /* 0xfffffffc00f08947 */ /* 0x004fea000383ffff */
[----:B------:R-:W-:Y:S05]  /*8fd0*/  BRA `(.L_x_128) ;  /* 0xffffffa800747947 */ /* 0x000fea000383ffff */
.L_x_70:
[----:B---3--:R3:W4:Y:S02]  /*8fe0*/  SYNCS.PHASECHK.TRANS64.TRYWAIT P0, [R3+URZ+0x80], R0 ;  /* 0x00008000030075a7 */ /* 0x00872400080011ff */
[----:B----4-:R-:W-:Y:S05]  /*8ff0*/  @!P0 NANOSLEEP.SYNCS 0x989680 ;  /* 0x009896800000895d */ /* 0x010fea0003900000 */
[----:B------:R-:W4:Y:S02]  /*9000*/  @!P0 SYNCS.PHASECHK.TRANS64 P0, [R3+URZ+0x80], R0 ;  /* 0x00008000030085a7 */ /* 0x000f2400080010ff */
[----:B----4-:R-:W-:Y:S05]  /*9010*/  @!P0 BRA `(.L_x_70) ;  /* 0xfffffffc00f08947 */ /* 0x010fea000383ffff */
[----:B------:R-:W-:Y:S05]  /*9020*/  BRA `(.L_x_129) ;  /* 0xffffffac00987947 */ /* 0x000fea000383ffff */
.L_x_73:
[----:B------:R-:W-:Y:S07]  /*9030*/  MOV R0, UR21 ;  /* 0x0000001500007c02 */ /* 0x000fee0008000f00 */
.L_x_130:
[----:B---3--:R3:W4:Y:S02]  /*9040*/  SYNCS.PHASECHK.TRANS64.TRYWAIT P1, [R0+URZ+0x78], R3 ;  /* 0x00007803000075a7 */ /* 0x00872400080211ff */
[----:B----4-:R-:W-:Y:S05]  /*9050*/  @!P1 NANOSLEEP.SYNCS 0x989680 ;  /* 0x009896800000995d */ /* 0x010fea0003900000 */
[----:B------:R-:W4:Y:S02]  /*9060*/  @!P1 SYNCS.PHASECHK.TRANS64 P1, [R0+URZ+0x78], R3 ;  /* 0x00007803000095a7 */ /* 0x000f2400080210ff */
[----:B----4-:R-:W-:Y:S05]  /*9070*/  @!P1 BRA `(.L_x_130) ;  /* 0xfffffffc00f09947 */ /* 0x010fea000383ffff */
[----:B------:R-:W-:Y:S05]  /*9080*/  BRA `(.L_x_72) ;  /* 0xffffffb4000c7947 */ /* 0x000fea000383ffff */
.L_x_76:
[----:B---3--:R-:W-:Y:S07]  /*9090*/  MOV R3, UR21 ;  /* 0x0000001500037c02 */ /* 0x008fee0008000f00 */
.L_x_131:
[----:B---3--:R3:W4:Y:S02]  /*90a0*/  SYNCS.PHASECHK.TRANS64.TRYWAIT P0, [R3+URZ+0x68], R2 ;  /* 0x00006802030075a7 */ /* 0x00872400080011ff */
[----:B----4-:R-:W-:Y:S05]  /*90b0*/  @!P0 NANOSLEEP.SYNCS 0x989680 ;  /* 0x009896800000895d */ /* 0x010fea0003900000 */
[----:B------:R-:W4:Y:S02]  /*90c0*/  @!P0 SYNCS.PHASECHK.TRANS64 P0, [R3+URZ+0x68], R2 ;  /* 0x00006802030085a7 */ /* 0x000f2400080010ff */
[----:B----4-:R-:W-:Y:S05]  /*90d0*/  @!P0 BRA `(.L_x_131) ;  /* 0xfffffffc00f08947 */ /* 0x010fea000383ffff */
[----:B------:R-:W-:Y:S05]  /*90e0*/  BRA `(.L_x_132) ;  /* 0xffffffb400647947 */ /* 0x000fea000383ffff */
.L_x_79:
[----:B------:R-:W-:Y:S07]  /*90f0*/  MOV R0, UR4 ;  /* 0x0000000400007c02 */ /* 0x000fee0008000f00 */
.L_x_133:
[----:B-1----:R1:W2:Y:S02]  /*9100*/  SYNCS.PHASECHK.TRANS64.TRYWAIT P0, [R0+URZ+0x80], R3 ;  /* 0x00008003000075a7 */ /* 0x0022a400080011ff */
[----:B--2---:R-:W-:Y:S05]  /*9110*/  @!P0 NANOSLEEP.SYNCS 0x989680 ;  /* 0x009896800000895d */ /* 0x004fea0003900000 */
[----:B------:R-:W2:Y:S02]  /*9120*/  @!P0 SYNCS.PHASECHK.TRANS64 P0, [R0+URZ+0x80], R3 ;  /* 0x00008003000085a7 */ /* 0x000ea400080010ff */
[----:B--2---:R-:W-:Y:S05]  /*9130*/  @!P0 BRA `(.L_x_133) ;  /* 0xfffffffc00f08947 */ /* 0x004fea000383ffff */
[----:B------:R-:W-:Y:S05]  /*9140*/  BRA `(.L_x_134) ;  /* 0xffffffb800e07947 */ /* 0x000fea000383ffff */
.L_x_85:
[----:B------:R-:W-:Y:S07]  /*9150*/  MOV R3, UR47 ;  /* 0x0000002f00037c02 */ /* 0x000fee0008000f00 */
.L_x_135:
[----:B-1----:R1:W3:Y:S02]  /*9160*/  SYNCS.PHASECHK.TRANS64.TRYWAIT P1, [R3+URZ+0x60], R4 ;  /* 0x00006004030075a7 */ /* 0x0022e400080211ff */
[----:B---3--:R-:W-:Y:S05]  /*9170*/  @!P1 NANOSLEEP.SYNCS 0x989680 ;  /* 0x009896800000995d */ /* 0x008fea0003900000 */
[----:B------:R-:W3:Y:S02]  /*9180*/  @!P1 SYNCS.PHASECHK.TRANS64 P1, [R3+URZ+0x60], R4 ;  /* 0x00006004030095a7 */ /* 0x000ee400080210ff */
[----:B---3--:R-:W-:Y:S05]  /*9190*/  @!P1 BRA `(.L_x_135) ;  /* 0xfffffffc00f09947 */ /* 0x008fea000383ffff */
[----:B------:R-:W-:Y:S05]  /*91a0*/  BRA `(.L_x_84) ;  /* 0xffffffc400c07947 */ /* 0x000fea000383ffff */
.L_x_87:
[----:B------:R-:W-:Y:S07]  /*91b0*/  MOV R3, UR48 ;  /* 0x0000003000037c02 */ /* 0x000fee0008000f00 */
.L_x_136:
[----:B-1----:R1:W4:Y:S02]  /*91c0*/  SYNCS.PHASECHK.TRANS64.TRYWAIT P1, [R3+URZ+0xa0], R0 ;  /* 0x0000a000030075a7 */ /* 0x00232400080211ff */
[----:B----4-:R-:W-:Y:S05]  /*91d0*/  @!P1 NANOSLEEP.SYNCS 0x989680 ;  /* 0x009896800000995d */ /* 0x010fea0003900000 */
[----:B------:R-:W4:Y:S02]  /*91e0*/  @!P1 SYNCS.PHASECHK.TRANS64 P1, [R3+URZ+0xa0], R0 ;  /* 0x0000a000030095a7 */ /* 0x000f2400080210ff */
[----:B----4-:R-:W-:Y:S05]  /*91f0*/  @!P1 BRA `(.L_x_136) ;  /* 0xfffffffc00f09947 */ /* 0x010fea000383ffff */
[----:B------:R-:W-:Y:S05]  /*9200*/  BRA `(.L_x_86) ;  /* 0xffffffc8007c7947 */ /* 0x000fea000383ffff */
        .weak           $__internal_0_$__cuda_sm10x_tcgen05_guardrail_trap_col_being_dealloced_not_returned_by_alloc
        .type           $__internal_0_$__cuda_sm10x_tcgen05_guardrail_trap_col_being_dealloced_not_returned_by_alloc,@function
        .size           $__internal_0_$__cuda_sm10x_tcgen05_guardrail_trap_col_being_dealloced_not_returned_by_alloc,($__internal_1_$__cuda_sm10x_tcgen05_guardrail_trap_phase_invalid_during_alloc - $__internal_0_$__cuda_sm10x_tcgen05_guardrail_trap_col_being_dealloced_not_returned_by_alloc)
$__internal_0_$__cuda_sm10x_tcgen05_guardrail_trap_col_being_dealloced_not_returned_by_alloc:
[----:B------:R-:W-:Y:S05]  /*9210*/  BPT.TRAP 0x1 ;  /* 0x000000040000795c */ /* 0x000fea0000300000 */
[----:B------:R-:W-:-:S04]  /*9220*/  HFMA2 R3, -RZ, RZ, 0, 0 ;  /* 0x00000000ff037431 */ /* 0x000fc800000001ff */
[----:B------:R-:W-:Y:S05]  /*9230*/  RET.REL.NODEC R2 `(_ZN7cutlass13device_kernelINS_4gemm6kernel13GemmUniversalIN4cute5tupleIJiiiiEEENS1_10collective13CollectiveMmaINS1_35MainloopSm100TmaUmmaWarpSpecializedILi6ELi2ELi4ENS5_IJNS4_1CILi1EEESB_SB_EEEEENS5_IJNSA_ILi128EEENSA_ILi112EEESE_EEEaNS5_IJlSB_lEEEaSH_NS4_8TiledMMAINS4_8MMA_AtomIJNS4_15SM100_MMA_S8_SSIaaiLi128ELi112ELNS4_4UMMA5MajorE0ELSM_0ELNSL_8SaturateE0EEEEEENS4_6LayoutISC_NS5_IJNSA_ILi0EEESR_SR_EEEEENS5_IJNS4_10UnderscoreESU_SU_EEEEENS4_13SM90_TMA_LOADENS4_14ComposedLayoutINS4_7SwizzleILi3ELi4ELi3EEENS4_18smem_ptr_flag_bitsILi8EEENSQ_INS5_IJNSA_ILi8EEESE_EEENS5_IJSE_SB_EEEEEEEvNS4_8identityESX_S17_vS18_EENS_8epilogue10collective18CollectiveEpilogueINS1A_23Sm100TmaWarpSpecializedILi1ELi1ELi112ELb0ELb0EEEJSG_NS5_IJNSQ_ISE_SB_EENSQ_ISF_SB_EEEEEaSH_aSH_NS1A_6fusion15FusionCallbacksIS1E_NS1I_17LinearCombinationIaiaiLNS_15FloatRoundStyleE2EEESG_S1H_JEEENS4_5SM1004TMEM4LOAD26SM100_TMEM_LOAD_32dp32b16xESX_NSY_INSZ_ILi0ELi4ELi3EEES12_NSQ_INS5_IJS13_NSA_ILi16EEEEEENS5_IJS1T_SB_EEEEEEENS4_39AutoVectorizingCopyWithAssumedAlignmentILi128EEENS4_14SM90_TMA_STOREES1X_S1Z_S1Z_EEEvvEEEEvNT_6ParamsE) ;  /* 0xffffff6c02707950 */ /* 0x000fea0003c3ffff */
        .weak           $__internal_1_$__cuda_sm10x_tcgen05_guardrail_trap_phase_invalid_during_alloc
        .type           $__internal_1_$__cuda_sm10x_tcgen05_guardrail_trap_phase_invalid_during_alloc,@function
        .size           $__internal_1_$__cuda_sm10x_tcgen05_guardrail_trap_phase_invalid_during_alloc,($__internal_2_$__cuda_sm10x_tcgen05_guardrail_trap_unallocated_columns_being_dealloced - $__internal_1_$__cuda_sm10x_tcgen05_guardrail_trap_phase_invalid_during_alloc)
$__internal_1_$__cuda_sm10x_tcgen05_guardrail_trap_phase_invalid_during_alloc:
[----:B------:R-:W-:Y:S05]  /*9240*/  BPT.TRAP 0x1 ;  /* 0x000000040000795c */ /* 0x000fea0000300000 */
[----:B------:R-:W-:-:S04]  /*9250*/  MOV R3, 0x0 ;  /* 0x0000000000037802 */ /* 0x000fc80000000f00 */
[----:B------:R-:W-:Y:S05]  /*9260*/  RET.REL.NODEC R2 `(_ZN7cutlass13device_kernelINS_4gemm6kernel13GemmUniversalIN4cute5tupleIJiiiiEEENS1_10collective13CollectiveMmaINS1_35MainloopSm100TmaUmmaWarpSpecializedILi6ELi2ELi4ENS5_IJNS4_1CILi1EEESB_SB_EEEEENS5_IJNSA_ILi128EEENSA_ILi112EEESE_EEEaNS5_IJlSB_lEEEaSH_NS4_8TiledMMAINS4_8MMA_AtomIJNS4_15SM100_MMA_S8_SSIaaiLi128ELi112ELNS4_4UMMA5MajorE0ELSM_0ELNSL_8SaturateE0EEEEEENS4_6LayoutISC_NS5_IJNSA_ILi0EEESR_SR_EEEEENS5_IJNS4_10UnderscoreESU_SU_EEEEENS4_13SM90_TMA_LOADENS4_14ComposedLayoutINS4_7SwizzleILi3ELi4ELi3EEENS4_18smem_ptr_flag_bitsILi8EEENSQ_INS5_IJNSA_ILi8EEESE_EEENS5_IJSE_SB_EEEEEEEvNS4_8identityESX_S17_vS18_EENS_8epilogue10collective18CollectiveEpilogueINS1A_23Sm100TmaWarpSpecializedILi1ELi1ELi112ELb0ELb0EEEJSG_NS5_IJNSQ_ISE_SB_EENSQ_ISF_SB_EEEEEaSH_aSH_NS1A_6fusion15FusionCallbacksIS1E_NS1I_17LinearCombinationIaiaiLNS_15FloatRoundStyleE2EEESG_S1H_JEEENS4_5SM1004TMEM4LOAD26SM100_TMEM_LOAD_32dp32b16xESX_NSY_INSZ_ILi0ELi4ELi3EEES12_NSQ_INS5_IJS13_NSA_ILi16EEEEEENS5_IJS1T_SB_EEEEEEENS4_39AutoVectorizingCopyWithAssumedAlignmentILi128EEENS4_14SM90_TMA_STOREES1X_S1Z_S1Z_EEEvvEEEEvNT_6ParamsE) ;  /* 0xffffff6c02647950 */ /* 0x000fea0003c3ffff */
        .weak           $__internal_2_$__cuda_sm10x_tcgen05_guardrail_trap_unallocated_columns_being_dealloced
        .type           $__internal_2_$__cuda_sm10x_tcgen05_guardrail_trap_unallocated_columns_being_dealloced,@function
        .size           $__internal_2_$__cuda_sm10x_tcgen05_guardrail_trap_unallocated_columns_being_dealloced,(.L_x_138 - $__internal_2_$__cuda_sm10x_tcgen05_guardrail_trap_unallocated_columns_being_dealloced)
$__internal_2_$__cuda_sm10x_tcgen05_guardrail_trap_unallocated_columns_being_dealloced:
[----:B------:R-:W-:Y:S05]  /*9270*/  BPT.TRAP 0x1 ;  /* 0x000000040000795c */ /* 0x000fea0000300000 */
[----:B------:R-:W-:-:S04]  /*9280*/  HFMA2 R3, -RZ, RZ, 0, 0 ;  /* 0x00000000ff037431 */ /* 0x000fc800000001ff */
[----:B------:R-:W-:Y:S05]  /*9290*/  RET.REL.NODEC R2 `(_ZN7cutlass13device_kernelINS_4gemm6kernel13GemmUniversalIN4cute5tupleIJiiiiEEENS1_10collective13CollectiveMmaINS1_35MainloopSm100TmaUmmaWarpSpecializedILi6ELi2ELi4ENS5_IJNS4_1CILi1EEESB_SB_EEEEENS5_IJNSA_ILi128EEENSA_ILi112EEESE_EEEaNS5_IJlSB_lEEEaSH_NS4_8TiledMMAINS4_8MMA_AtomIJNS4_15SM100_MMA_S8_SSIaaiLi128ELi112ELNS4_4UMMA5MajorE0ELSM_0ELNSL_8SaturateE0EEEEEENS4_6LayoutISC_NS5_IJNSA_ILi0EEESR_SR_EEEEENS5_IJNS4_10UnderscoreESU_SU_EEEEENS4_13SM90_TMA_LOADENS4_14ComposedLayoutINS4_7SwizzleILi3ELi4ELi3EEENS4_18smem_ptr_flag_bitsILi8EEENSQ_INS5_IJNSA_ILi8EEESE_EEENS5_IJSE_SB_EEEEEEEvNS4_8identityESX_S17_vS18_EENS_8epilogue10collective18CollectiveEpilogueINS1A_23Sm100TmaWarpSpecializedILi1ELi1ELi112ELb0ELb0EEEJSG_NS5_IJNSQ_ISE_SB_EENSQ_ISF_SB_EEEEEaSH_aSH_NS1A_6fusion15FusionCallbacksIS1E_NS1I_17LinearCombinationIaiaiLNS_15FloatRoundStyleE2EEESG_S1H_JEEENS4_5SM1004TMEM4LOAD26SM100_TMEM_LOAD_32dp32b16xESX_NSY_INSZ_ILi0ELi4ELi3EEES12_NSQ_INS5_IJS13_NSA_ILi16EEEEEENS5_IJS1T_SB_EEEEEEENS4_39AutoVectorizingCopyWithAssumedAlignmentILi128EEENS4_14SM90_TMA_STOREES1X_S1Z_S1Z_EEEvvEEEEvNT_6ParamsE) ;  /* 0xffffff6c02587950 */ /* 0x000fea0003c3ffff */
.L_x_137:
[----:B------:R-:W-:-:S00]  /*92a0*/  BRA `(.L_x_137) ;  /* 0xfffffffc00fc7947 */ /* 0x000fc0000383ffff */
[----:B------:R-:W-:-:S00]  /*92b0*/  NOP ;  /* 0x0000000000007918 */ /* 0x000fc00000000000 */
        /* <DEDUP_REMOVED lines=12> */
.L_x_138:


//--------------------- .nv.global.init           --------------------------
	.section	.nv.global.init,"aw",@progbits
.nv.global.init:
	.type		$str$26,@object
	.size		$str$26,($str$25 - $str$26)
$str$26:
        /*0000*/ 	.byte	0x2f, 0x74, 0x6d, 0x70, 0x2f, 0x63, 0x75, 0x74, 0x6c, 0x61, 0x73, 0x73, 0x5f, 0x73, 0x77, 0x65
        /*0010*/ 	.byte	0x65, 0x70, 0x5f, 0x73, 0x72, 0x63, 0x2f, 0x69, 0x6e, 0x63, 0x6c, 0x75, 0x64, 0x65, 0x2f, 0x63
        /*0020*/ 	.byte	0x75, 0x74, 0x65, 0x2f, 0x61, 0x74, 0x6f, 0x6d, 0x2f, 0x63, 0x6f, 0x70, 0x79, 0x5f, 0x74, 0x72
        /*0030*/ 	.byte	0x61, 0x69, 0x74, 0x73, 0x5f, 0x73, 0x6d, 0x31, 0x30, 0x30, 0x2e, 0x68, 0x70, 0x70, 0x00
	.type		$str$25,@object
	.size		$str$25,(__unnamed_1 - $str$25)
$str$25:
        /*003f*/ 	.byte	0x28, 0x28, 0x75, 0x69, 0x6e, 0x74, 0x33, 0x32, 0x5f, 0x74, 0x28, 0x74, 0x68, 0x72, 0x65, 0x61
        /*004f*/ 	.byte	0x64, 0x49, 0x64, 0x78, 0x2e, 0x78, 0x29, 0x20, 0x2f, 0x20, 0x33, 0x32, 0x29, 0x20, 0x25, 0x20
        /*005f*/ 	.byte	0x34, 0x29, 0x20, 0x3d, 0x3d, 0x20, 0x28, 0x28, 0x28, 0x74, 0x6d, 0x65, 0x6d, 0x5f, 0x61, 0x64
        /*006f*/ 	.byte	0x64, 0x72, 0x20, 0x3e, 0x3e, 0x20, 0x31, 0x36, 0x29, 0x20, 0x2f, 0x20, 0x33, 0x32, 0x29, 0x20
        /*007f*/ 	.byte	0x25, 0x20, 0x34, 0x29, 0x00
	.type		__unnamed_1,@object
	.size		__unnamed_1,(.L_1 - __unnamed_1)
__unnamed_1:
        /*0084*/ 	.byte	0x63, 0x6f, 0x6e, 0x73, 0x74, 0x65, 0x78, 0x70, 0x72, 0x20, 0x76, 0x6f, 0x69, 0x64, 0x20, 0x63
        /* <DEDUP_REMOVED lines=36> */
        /*02d4*/ 	.byte	0x74, 0x65, 0x3a, 0x3a, 0x43, 0x3c, 0x30, 0x3e, 0x3e, 0x3e, 0x3e, 0x5d, 0x00
.L_1:


//--------------------- .nv.shared._ZN7cutlass13device_kernelINS_4gemm6kernel13GemmUniversalIN4cute5tupleIJiiiiEEENS1_10collective13CollectiveMmaINS1_35MainloopSm100TmaUmmaWarpSpecializedILi6ELi2ELi4ENS5_IJNS4_1CILi1EEESB_SB_EEEEENS5_IJNSA_ILi128EEENSA_ILi112EEESE_EEEaNS5_IJlSB_lEEEaSH_NS4_8TiledMMAINS4_8MMA_AtomIJNS4_15SM100_MMA_S8_SSIaaiLi128ELi112ELNS4_4UMMA5MajorE0ELSM_0ELNSL_8SaturateE0EEEEEENS4_6LayoutISC_NS5_IJNSA_ILi0EEESR_SR_EEEEENS5_IJNS4_10UnderscoreESU_SU_EEEEENS4_13SM90_TMA_LOADENS4_14ComposedLayoutINS4_7SwizzleILi3ELi4ELi3EEENS4_18smem_ptr_flag_bitsILi8EEENSQ_INS5_IJNSA_ILi8EEESE_EEENS5_IJSE_SB_EEEEEEEvNS4_8identityESX_S17_vS18_EENS_8epilogue10collective18CollectiveEpilogueINS1A_23Sm100TmaWarpSpecializedILi1ELi1ELi112ELb0ELb0EEEJSG_NS5_IJNSQ_ISE_SB_EENSQ_ISF_SB_EEEEEaSH_aSH_NS1A_6fusion15FusionCallbacksIS1E_NS1I_17LinearCombinationIaiaiLNS_15FloatRoundStyleE2EEESG_S1H_JEEENS4_5SM1004TMEM4LOAD26SM100_TMEM_LOAD_32dp32b16xESX_NSY_INSZ_ILi0ELi4ELi3EEES12_NSQ_INS5_IJS13_NSA_ILi16EEEEEENS5_IJS1T_SB_EEEEEEENS4_39AutoVectorizingCopyWithAssumedAlignmentILi128EEENS4_14SM90_TMA_STOREES1X_S1Z_S1Z_EEEvvEEEEvNT_6ParamsE --------------------------
	.section	.nv.shared._ZN7cutlass13device_kernelINS_4gemm6kernel13GemmUniversalIN4cute5tupleIJiiiiEEENS1_10collective13CollectiveMmaINS1_35MainloopSm100TmaUmmaWarpSpecializedILi6ELi2ELi4ENS5_IJNS4_1CILi1EEESB_SB_EEEEENS5_IJNSA_ILi128EEENSA_ILi112EEESE_EEEaNS5_IJlSB_lEEEaSH_NS4_8TiledMMAINS4_8MMA_AtomIJNS4_15SM100_MMA_S8_SSIaaiLi128ELi112ELNS4_4UMMA5MajorE0ELSM_0ELNSL_8SaturateE0EEEEEENS4_6LayoutISC_NS5_IJNSA_ILi0EEESR_SR_EEEEENS5_IJNS4_10UnderscoreESU_SU_EEEEENS4_13SM90_TMA_LOADENS4_14ComposedLayoutINS4_7SwizzleILi3ELi4ELi3EEENS4_18smem_ptr_flag_bitsILi8EEENSQ_INS5_IJNSA_ILi8EEESE_EEENS5_IJSE_SB_EEEEEEEvNS4_8identityESX_S17_vS18_EENS_8epilogue10collective18CollectiveEpilogueINS1A_23Sm100TmaWarpSpecializedILi1ELi1ELi112ELb0ELb0EEEJSG_NS5_IJNSQ_ISE_SB_EENSQ_ISF_SB_EEEEEaSH_aSH_NS1A_6fusion15FusionCallbacksIS1E_NS1I_17LinearCombinationIaiaiLNS_15FloatRoundStyleE2EEESG_S1H_JEEENS4_5SM1004TMEM4LOAD26SM100_TMEM_LOAD_32dp32b16xESX_NSY_INSZ_ILi0ELi4ELi3EEES12_NSQ_INS5_IJS13_NSA_ILi16EEEEEENS5_IJS1T_SB_EEEEEEENS4_39AutoVectorizingCopyWithAssumedAlignmentILi128EEENS4_14SM90_TMA_STOREES1X_S1Z_S1Z_EEEvvEEEEvNT_6ParamsE,"aw",@nobits
	.sectionflags	@""
	.align	16
	.zero		1024


//--------------------- .nv.shared.reserved.0     --------------------------
	.section	.nv.shared.reserved.0,"aw",@nobits
	.weak		__nv_reservedSMEM_offset_0_alias
	.size		__nv_reservedSMEM_offset_0_alias, 0, 64
	.other		__nv_reservedSMEM_offset_0_alias,@"STO_CUDA_RESERVED_SHARED STV_DEFAULT"
__nv_reservedSMEM_offset_0_alias:
	.zero		0
.nv.shared.reserved.0:
	.zero		64
	.weak		__nv_reservedSMEM_tcgen05_partition
	.type		__nv_reservedSMEM_tcgen05_partition,@object
	.size		__nv_reservedSMEM_tcgen05_partition,(.L_0 - __nv_reservedSMEM_tcgen05_partition)
__nv_reservedSMEM_tcgen05_partition:
	.zero		32
.L_0:


//--------------------- .nv.global                --------------------------
	.section	.nv.global,"aw",@nobits
.nv.global:
	.type		_ZN40_INTERNAL_f8c161de_4_k_cu_c06259c4_293194cute1_E,@object
	.size		_ZN40_INTERNAL_f8c161de_4_k_cu_c06259c4_293194cute1_E,(_ZN40_INTERNAL_f8c161de_4_k_cu_c06259c4_293194cuda3std3__45__cpo6cbeginE - _ZN40_INTERNAL_f8c161de_4_k_cu_c06259c4_293194cute1_E)
_ZN40_INTERNAL_f8c161de_4_k_cu_c06259c4_293194cute1_E:
	.zero		1
	.type		_ZN40_INTERNAL_f8c161de_4_k_cu_c06259c4_293194cuda3std3__45__cpo6cbeginE,@object
	.size		_ZN40_INTERNAL_f8c161de_4_k_cu_c06259c4_293194cuda3std3__45__cpo6cbeginE,(_ZN40_INTERNAL_f8c161de_4_k_cu_c06259c4_293194cuda3std3__48in_placeE - _ZN40_INTERNAL_f8c161de_4_k_cu_c06259c4_293194cuda3std3__45__cpo6cbeginE)
_ZN40_INTERNAL_f8c161de_4_k_cu_c06259c4_293194cuda3std3__45__cpo6cbeginE:
	.zero		1
	.type		_ZN40_INTERNAL_f8c161de_4_k_cu_c06259c4_293194cuda3std3__48in_placeE,@object
	.size		_ZN40_INTERNAL_f8c161de_4_k_cu_c06259c4_293194cuda3std3__48in_placeE,(_ZN40_INTERNAL_f8c161de_4_k_cu_c06259c4_293194cuda3std6ranges3__45__cpo9iter_moveE - _ZN40_INTERNAL_f8c161de_4_k_cu_c06259c4_293194cuda3std3__48in_placeE)
_ZN40_INTERNAL_f8c161de_4_k_cu_c06259c4_293194cuda3std3__48in_placeE:
	.zero		1
	.type		_ZN40_INTERNAL_f8c161de_4_k_cu_c06259c4_293194cuda3std6ranges3__45__cpo9iter_moveE,@object
	.size		_ZN40_INTERNAL_f8c161de_4_k_cu_c06259c4_293194cuda3std6ranges3__45__cpo9iter_moveE,(_ZN40_INTERNAL_f8c161de_4_k_cu_c06259c4_293194cuda3std3__45__cpo5beginE - _ZN40_INTERNAL_f8c161de_4_k_cu_c06259c4_293194cuda3std6ranges3__45__cpo9iter_moveE)
_ZN40_INTERNAL_f8c161de_4_k_cu_c06259c4_293194cuda3std6ranges3__45__cpo9iter_moveE:
	.zero		1
	.type		_ZN40_INTERNAL_f8c161de_4_k_cu_c06259c4_293194cuda3std3__45__cpo5beginE,@object
	.size		_ZN40_INTERNAL_f8c161de_4_k_cu_c06259c4_293194cuda3std3__45__cpo5beginE,(_ZN40_INTERNAL_f8c161de_4_k_cu_c06259c4_293194cuda3std3__442_GLOBAL__N__f8c161de_4_k_cu_c06259c4_293196ignoreE - _ZN40_INTERNAL_f8c161de_4_k_cu_c06259c4_293194cuda3std3__45__cpo5beginE)
_ZN40_INTERNAL_f8c161de_4_k_cu_c06259c4_293194cuda3std3__45__cpo5beginE:
	.zero		1
	.type		_ZN40_INTERNAL_f8c161de_4_k_cu_c06259c4_293194cuda3std3__442_GLOBAL__N__f8c161de_4_k_cu_c06259c4_293196ignoreE,@object
	.size		_ZN40_INTERNAL_f8c161de_4_k_cu_c06259c4_293194cuda3std3__442_GLOBAL__N__f8c161de_4_k_cu_c06259c4_293196ignoreE,(_ZN40_INTERNAL_f8c161de_4_k_cu_c06259c4_293194cute7productE - _ZN40_INTERNAL_f8c161de_4_k_cu_c06259c4_293194cuda3std3__442_GLOBAL__N__f8c161de_4_k_cu_c06259c4_293196ignoreE)
_ZN40_INTERNAL_f8c161de_4_k_cu_c06259c4_293194cuda3std3__442_GLOBAL__N__f8c161de_4_k_cu_c06259c4_293196ignoreE:
	.zero		1
	.type		_ZN40_INTERNAL_f8c161de_4_k_cu_c06259c4_293194cute7productE,@object
	.size		_ZN40_INTERNAL_f8c161de_4_k_cu_c06259c4_293194cute7productE,(_ZN40_INTERNAL_f8c161de_4_k_cu_c06259c4_293194cuda3std3__45__cpo3endE - _ZN40_INTERNAL_f8c161de_4_k_cu_c06259c4_293194cute7productE)
_ZN40_INTERNAL_f8c161de_4_k_cu_c06259c4_293194cute7productE:
	.zero		1
	.type		_ZN40_INTERNAL_f8c161de_4_k_cu_c06259c4_293194cuda3std3__45__cpo3endE,@object
	.size		_ZN40_INTERNAL_f8c161de_4_k_cu_c06259c4_293194cuda3std3__45__cpo3endE,(_ZN40_INTERNAL_f8c161de_4_k_cu_c06259c4_293194cuda3std3__419piecewise_constructE - _ZN40_INTERNAL_f8c161de_4_k_cu_c06259c4_293194cuda3std3__45__cpo3endE)
_ZN40_INTERNAL_f8c161de_4_k_cu_c06259c4_293194cuda3std3__45__cpo3endE:
	.zero		1
	.type		_ZN40_INTERNAL_f8c161de_4_k_cu_c06259c4_293194cuda3std3__419piecewise_constructE,@object
	.size		_ZN40_INTERNAL_f8c161de_4_k_cu_c06259c4_293194cuda3std3__419piecewise_constructE,(_ZN40_INTERNAL_f8c161de_4_k_cu_c06259c4_293194cuda3std3__45__cpo4cendE - _ZN40_INTERNAL_f8c161de_4_k_cu_c06259c4_293194cuda3std3__419piecewise_constructE)
_ZN40_INTERNAL_f8c161de_4_k_cu_c06259c4_293194cuda3std3__419piecewise_constructE:
	.zero		1
	.type		_ZN40_INTERNAL_f8c161de_4_k_cu_c06259c4_293194cuda3std3__45__cpo4cendE,@object
	.size		_ZN40_INTERNAL_f8c161de_4_k_cu_c06259c4_293194cuda3std3__45__cpo4cendE,(_ZN40_INTERNAL_f8c161de_4_k_cu_c06259c4_293194cuda3std6ranges3__45__cpo4swapE - _ZN40_INTERNAL_f8c161de_4_k_cu_c06259c4_293194cuda3std3__45__cpo4cendE)
_ZN40_INTERNAL_f8c161de_4_k_cu_c06259c4_293194cuda3std3__45__cpo4cendE:
	.zero		1
	.type		_ZN40_INTERNAL_f8c161de_4_k_cu_c06259c4_293194cuda3std6ranges3__45__cpo4swapE,@object
	.size		_ZN40_INTERNAL_f8c161de_4_k_cu_c06259c4_293194cuda3std6ranges3__45__cpo4swapE,(.L_9 - _ZN40_INTERNAL_f8c161de_4_k_cu_c06259c4_293194cuda3std6ranges3__45__cpo4swapE)
_ZN40_INTERNAL_f8c161de_4_k_cu_c06259c4_293194cuda3std6ranges3__45__cpo4swapE:
	.zero		1
.L_9:


//--------------------- .nv.constant0._ZN7cutlass13device_kernelINS_4gemm6kernel13GemmUniversalIN4cute5tupleIJiiiiEEENS1_10collective13CollectiveMmaINS1_35MainloopSm100TmaUmmaWarpSpecializedILi6ELi2ELi4ENS5_IJNS4_1CILi1EEESB_SB_EEEEENS5_IJNSA_ILi128EEENSA_ILi112EEESE_EEEaNS5_IJlSB_lEEEaSH_NS4_8TiledMMAINS4_8MMA_AtomIJNS4_15SM100_MMA_S8_SSIaaiLi128ELi112ELNS4_4UMMA5MajorE0ELSM_0ELNSL_8SaturateE0EEEEEENS4_6LayoutISC_NS5_IJNSA_ILi0EEESR_SR_EEEEENS5_IJNS4_10UnderscoreESU_SU_EEEEENS4_13SM90_TMA_LOADENS4_14ComposedLayoutINS4_7SwizzleILi3ELi4ELi3EEENS4_18smem_ptr_flag_bitsILi8EEENSQ_INS5_IJNSA_ILi8EEESE_EEENS5_IJSE_SB_EEEEEEEvNS4_8identityESX_S17_vS18_EENS_8epilogue10collective18CollectiveEpilogueINS1A_23Sm100TmaWarpSpecializedILi1ELi1ELi112ELb0ELb0EEEJSG_NS5_IJNSQ_ISE_SB_EENSQ_ISF_SB_EEEEEaSH_aSH_NS1A_6fusion15FusionCallbacksIS1E_NS1I_17LinearCombinationIaiaiLNS_15FloatRoundStyleE2EEESG_S1H_JEEENS4_5SM1004TMEM4LOAD26SM100_TMEM_LOAD_32dp32b16xESX_NSY_INSZ_ILi0ELi4ELi3EEES12_NSQ_INS5_IJS13_NSA_ILi16EEEEEENS5_IJS1T_SB_EEEEEEENS4_39AutoVectorizingCopyWithAssumedAlignmentILi128EEENS4_14SM90_TMA_STOREES1X_S1Z_S1Z_EEEvvEEEEvNT_6ParamsE --------------------------
	.section	.nv.constant0._ZN7cutlass13device_kernelINS_4gemm6kernel13GemmUniversalIN4cute5tupleIJiiiiEEENS1_10collective13CollectiveMmaINS1_35MainloopSm100TmaUmmaWarpSpecializedILi6ELi2ELi4ENS5_IJNS4_1CILi1EEESB_SB_EEEEENS5_IJNSA_ILi128EEENSA_ILi112EEESE_EEEaNS5_IJlSB_lEEEaSH_NS4_8TiledMMAINS4_8MMA_AtomIJNS4_15SM100_MMA_S8_SSIaaiLi128ELi112ELNS4_4UMMA5MajorE0ELSM_0ELNSL_8SaturateE0EEEEEENS4_6LayoutISC_NS5_IJNSA_ILi0EEESR_SR_EEEEENS5_IJNS4_10UnderscoreESU_SU_EEEEENS4_13SM90_TMA_LOADENS4_14ComposedLayoutINS4_7SwizzleILi3ELi4ELi3EEENS4_18smem_ptr_flag_bitsILi8EEENSQ_INS5_IJNSA_ILi8EEESE_EEENS5_IJSE_SB_EEEEEEEvNS4_8identityESX_S17_vS18_EENS_8epilogue10collective18CollectiveEpilogueINS1A_23Sm100TmaWarpSpecializedILi1ELi1ELi112ELb0ELb0EEEJSG_NS5_IJNSQ_ISE_SB_EENSQ_ISF_SB_EEEEEaSH_aSH_NS1A_6fusion15FusionCallbacksIS1E_NS1I_17LinearCombinationIaiaiLNS_15FloatRoundStyleE2EEESG_S1H_JEEENS4_5SM1004TMEM4LOAD26SM100_TMEM_LOAD_32dp32b16xESX_NSY_INSZ_ILi0ELi4ELi3EEES12_NSQ_INS5_IJS13_NSA_ILi16EEEEEENS5_IJS1T_SB_EEEEEEENS4_39AutoVectorizingCopyWithAssumedAlignmentILi128EEENS4_14SM90_TMA_STOREES1X_S1Z_S1Z_EEEvvEEEEvNT_6ParamsE,"a",@progbits
	.sectionflags	@""
	.align	4
.nv.constant0._ZN7cutlass13device_kernelINS_4gemm6kernel13GemmUniversalIN4cute5tupleIJiiiiEEENS1_10collective13CollectiveMmaINS1_35MainloopSm100TmaUmmaWarpSpecializedILi6ELi2ELi4ENS5_IJNS4_1CILi1EEESB_SB_EEEEENS5_IJNSA_ILi128EEENSA_ILi112EEESE_EEEaNS5_IJlSB_lEEEaSH_NS4_8TiledMMAINS4_8MMA_AtomIJNS4_15SM100_MMA_S8_SSIaaiLi128ELi112ELNS4_4UMMA5MajorE0ELSM_0ELNSL_8SaturateE0EEEEEENS4_6LayoutISC_NS5_IJNSA_ILi0EEESR_SR_EEEEENS5_IJNS4_10UnderscoreESU_SU_EEEEENS4_13SM90_TMA_LOADENS4_14ComposedLayoutINS4_7SwizzleILi3ELi4ELi3EEENS4_18smem_ptr_flag_bitsILi8EEENSQ_INS5_IJNSA_ILi8EEESE_EEENS5_IJSE_SB_EEEEEEEvNS4_8identityESX_S17_vS18_EENS_8epilogue10collective18CollectiveEpilogueINS1A_23Sm100TmaWarpSpecializedILi1ELi1ELi112ELb0ELb0EEEJSG_NS5_IJNSQ_ISE_SB_EENSQ_ISF_SB_EEEEEaSH_aSH_NS1A_6fusion15FusionCallbacksIS1E_NS1I_17LinearCombinationIaiaiLNS_15FloatRoundStyleE2EEESG_S1H_JEEENS4_5SM1004TMEM4LOAD26SM100_TMEM_LOAD_32dp32b16xESX_NSY_INSZ_ILi0ELi4ELi3EEES12_NSQ_INS5_IJS13_NSA_ILi16EEEEEENS5_IJS1T_SB_EEEEEEENS4_39AutoVectorizingCopyWithAssumedAlignmentILi128EEENS4_14SM90_TMA_STOREES1X_S1Z_S1Z_EEEvvEEEEvNT_6ParamsE:
	.zero		2944


//--------------------- SYMBOLS --------------------------

	.type		.nv.reservedSmem.offset0,@object
	.size		.nv.reservedSmem.offset0,0x4
	.type		.nv.reservedSmem.cap,@object
	.size		.nv.reservedSmem.cap,0x4
	.type		__assertfail,@function
